//
// Generated by NVIDIA NVVM Compiler
//
// Compiler Build ID: CL-36424714
// Cuda compilation tools, release 13.0, V13.0.88
// Based on NVVM 20.0.0
//

.version 9.0
.target sm_100
.address_size 64

	// .globl	_Z14forward_kernelPKfS0_S0_iiiiiifPfS1_S1_
.extern .shared .align 16 .b8 shared_memory[];

.visible .entry _Z14forward_kernelPKfS0_S0_iiiiiifPfS1_S1_(
	.param .u64 .ptr .align 1 _Z14forward_kernelPKfS0_S0_iiiiiifPfS1_S1__param_0,
	.param .u64 .ptr .align 1 _Z14forward_kernelPKfS0_S0_iiiiiifPfS1_S1__param_1,
	.param .u64 .ptr .align 1 _Z14forward_kernelPKfS0_S0_iiiiiifPfS1_S1__param_2,
	.param .u32 _Z14forward_kernelPKfS0_S0_iiiiiifPfS1_S1__param_3,
	.param .u32 _Z14forward_kernelPKfS0_S0_iiiiiifPfS1_S1__param_4,
	.param .u32 _Z14forward_kernelPKfS0_S0_iiiiiifPfS1_S1__param_5,
	.param .u32 _Z14forward_kernelPKfS0_S0_iiiiiifPfS1_S1__param_6,
	.param .u32 _Z14forward_kernelPKfS0_S0_iiiiiifPfS1_S1__param_7,
	.param .u32 _Z14forward_kernelPKfS0_S0_iiiiiifPfS1_S1__param_8,
	.param .f32 _Z14forward_kernelPKfS0_S0_iiiiiifPfS1_S1__param_9,
	.param .u64 .ptr .align 1 _Z14forward_kernelPKfS0_S0_iiiiiifPfS1_S1__param_10,
	.param .u64 .ptr .align 1 _Z14forward_kernelPKfS0_S0_iiiiiifPfS1_S1__param_11,
	.param .u64 .ptr .align 1 _Z14forward_kernelPKfS0_S0_iiiiiifPfS1_S1__param_12
)
{
	.reg .pred 	%p<70>;
	.reg .b32 	%r<322>;
	.reg .b32 	%f<501>;
	.reg .b64 	%rd<46>;

	ld.param.u64 	%rd13, [_Z14forward_kernelPKfS0_S0_iiiiiifPfS1_S1__param_0];
	ld.param.u64 	%rd14, [_Z14forward_kernelPKfS0_S0_iiiiiifPfS1_S1__param_1];
	ld.param.u64 	%rd15, [_Z14forward_kernelPKfS0_S0_iiiiiifPfS1_S1__param_2];
	ld.param.u32 	%r93, [_Z14forward_kernelPKfS0_S0_iiiiiifPfS1_S1__param_3];
	ld.param.u32 	%r94, [_Z14forward_kernelPKfS0_S0_iiiiiifPfS1_S1__param_4];
	ld.param.u32 	%r95, [_Z14forward_kernelPKfS0_S0_iiiiiifPfS1_S1__param_5];
	ld.param.u32 	%r96, [_Z14forward_kernelPKfS0_S0_iiiiiifPfS1_S1__param_6];
	ld.param.u32 	%r97, [_Z14forward_kernelPKfS0_S0_iiiiiifPfS1_S1__param_7];
	ld.param.u32 	%r98, [_Z14forward_kernelPKfS0_S0_iiiiiifPfS1_S1__param_8];
	ld.param.f32 	%f58, [_Z14forward_kernelPKfS0_S0_iiiiiifPfS1_S1__param_9];
	ld.param.u64 	%rd11, [_Z14forward_kernelPKfS0_S0_iiiiiifPfS1_S1__param_10];
	ld.param.u64 	%rd12, [_Z14forward_kernelPKfS0_S0_iiiiiifPfS1_S1__param_11];
	ld.param.u64 	%rd16, [_Z14forward_kernelPKfS0_S0_iiiiiifPfS1_S1__param_12];
	cvta.to.global.u64 	%rd1, %rd15;
	cvta.to.global.u64 	%rd2, %rd14;
	cvta.to.global.u64 	%rd3, %rd13;
	cvta.to.global.u64 	%rd4, %rd16;
	mul.lo.s32 	%r1, %r97, %r94;
	setp.lt.s32 	%p1, %r95, 1;
	@%p1 bra 	$L__BB0_95;
	mov.u32 	%r100, %ctaid.y;
	mul.lo.s32 	%r101, %r93, %r100;
	mov.u32 	%r102, %nctaid.y;
	mov.u32 	%r103, %ctaid.x;
	mul.lo.s32 	%r104, %r103, %r102;
	mad.lo.s32 	%r105, %r104, %r93, %r101;
	shl.b32 	%r106, %r1, 2;
	mov.u32 	%r107, shared_memory;
	add.s32 	%r2, %r107, %r106;
	add.s32 	%r3, %r2, %r106;
	add.s32 	%r4, %r3, %r106;
	mov.u32 	%r108, %tid.x;
	mul.lo.s32 	%r5, %r94, %r108;
	mad.lo.s32 	%r6, %r105, %r94, %r5;
	add.s32 	%r7, %r105, %r108;
	mul.lo.s32 	%r8, %r97, %r108;
	add.s32 	%r9, %r94, -1;
	and.b32  	%r10, %r94, 7;
	add.s32 	%r11, %r10, -1;
	and.b32  	%r12, %r94, 3;
	and.b32  	%r13, %r94, 15;
	and.b32  	%r14, %r97, 7;
	add.s32 	%r15, %r14, -1;
	and.b32  	%r16, %r97, 3;
	add.s32 	%r17, %r16, -1;
	and.b32  	%r18, %r94, 2147483640;
	and.b32  	%r19, %r94, 1;
	and.b32  	%r20, %r94, 2147483632;
	mul.f32 	%f1, %f58, 0f00000000;
	and.b32  	%r21, %r97, 2147483640;
	and.b32  	%r22, %r97, 1;
	and.b32  	%r23, %r97, 2147483644;
	shl.b32 	%r109, %r108, 2;
	shl.b32 	%r110, %r97, 2;
	add.s32 	%r111, %r109, %r110;
	mad.lo.s32 	%r112, %r94, %r111, %r107;
	add.s32 	%r24, %r112, 16;
	cvta.to.global.u64 	%rd5, %rd12;
	cvta.to.global.u64 	%rd6, %rd11;
	mov.b32 	%r288, 0;
$L__BB0_2:
	setp.lt.s32 	%p2, %r94, 1;
	@%p2 bra 	$L__BB0_14;
	setp.lt.u32 	%p3, %r9, 7;
	mad.lo.s32 	%r26, %r288, %r1, %r6;
	mov.b32 	%r294, 0;
	@%p3 bra 	$L__BB0_6;
	shl.b32 	%r114, %r97, 3;
	mov.u32 	%r115, %tid.x;
	shl.b32 	%r116, %r115, 2;
	add.s32 	%r117, %r114, %r116;
	mov.u32 	%r118, shared_memory;
	mad.lo.s32 	%r119, %r94, %r117, %r118;
	add.s32 	%r289, %r119, 16;
	and.b32  	%r120, %r94, 2147483640;
	neg.s32 	%r292, %r120;
	mov.u32 	%r290, %r24;
	mov.u32 	%r291, %r26;
$L__BB0_5:
	.pragma "nounroll";
	mul.wide.s32 	%rd17, %r291, 4;
	add.s64 	%rd18, %rd2, %rd17;
	add.s64 	%rd19, %rd1, %rd17;
	ld.global.f32 	%f59, [%rd18];
	st.shared.f32 	[%r290+-16], %f59;
	ld.global.f32 	%f60, [%rd19];
	st.shared.f32 	[%r289+-16], %f60;
	ld.global.f32 	%f61, [%rd18+4];
	st.shared.f32 	[%r290+-12], %f61;
	ld.global.f32 	%f62, [%rd19+4];
	st.shared.f32 	[%r289+-12], %f62;
	ld.global.f32 	%f63, [%rd18+8];
	st.shared.f32 	[%r290+-8], %f63;
	ld.global.f32 	%f64, [%rd19+8];
	st.shared.f32 	[%r289+-8], %f64;
	ld.global.f32 	%f65, [%rd18+12];
	st.shared.f32 	[%r290+-4], %f65;
	ld.global.f32 	%f66, [%rd19+12];
	st.shared.f32 	[%r289+-4], %f66;
	ld.global.f32 	%f67, [%rd18+16];
	st.shared.f32 	[%r290], %f67;
	ld.global.f32 	%f68, [%rd19+16];
	st.shared.f32 	[%r289], %f68;
	ld.global.f32 	%f69, [%rd18+20];
	st.shared.f32 	[%r290+4], %f69;
	ld.global.f32 	%f70, [%rd19+20];
	st.shared.f32 	[%r289+4], %f70;
	ld.global.f32 	%f71, [%rd18+24];
	st.shared.f32 	[%r290+8], %f71;
	ld.global.f32 	%f72, [%rd19+24];
	st.shared.f32 	[%r289+8], %f72;
	ld.global.f32 	%f73, [%rd18+28];
	st.shared.f32 	[%r290+12], %f73;
	ld.global.f32 	%f74, [%rd19+28];
	st.shared.f32 	[%r289+12], %f74;
	add.s32 	%r292, %r292, 8;
	add.s32 	%r291, %r291, 8;
	add.s32 	%r290, %r290, 32;
	add.s32 	%r289, %r289, 32;
	setp.ne.s32 	%p4, %r292, 0;
	mov.u32 	%r294, %r18;
	@%p4 bra 	$L__BB0_5;
$L__BB0_6:
	setp.eq.s32 	%p5, %r10, 0;
	@%p5 bra 	$L__BB0_14;
	setp.lt.u32 	%p6, %r11, 3;
	@%p6 bra 	$L__BB0_9;
	add.s32 	%r121, %r26, %r294;
	mul.wide.s32 	%rd20, %r121, 4;
	add.s64 	%rd21, %rd2, %rd20;
	ld.global.f32 	%f75, [%rd21];
	add.s32 	%r122, %r294, %r5;
	shl.b32 	%r123, %r122, 2;
	add.s32 	%r124, %r2, %r123;
	st.shared.f32 	[%r124], %f75;
	add.s64 	%rd22, %rd1, %rd20;
	ld.global.f32 	%f76, [%rd22];
	add.s32 	%r125, %r3, %r123;
	st.shared.f32 	[%r125], %f76;
	ld.global.f32 	%f77, [%rd21+4];
	st.shared.f32 	[%r124+4], %f77;
	ld.global.f32 	%f78, [%rd22+4];
	st.shared.f32 	[%r125+4], %f78;
	ld.global.f32 	%f79, [%rd21+8];
	st.shared.f32 	[%r124+8], %f79;
	ld.global.f32 	%f80, [%rd22+8];
	st.shared.f32 	[%r125+8], %f80;
	ld.global.f32 	%f81, [%rd21+12];
	st.shared.f32 	[%r124+12], %f81;
	ld.global.f32 	%f82, [%rd22+12];
	st.shared.f32 	[%r125+12], %f82;
	add.s32 	%r294, %r294, 4;
$L__BB0_9:
	setp.eq.s32 	%p7, %r12, 0;
	@%p7 bra 	$L__BB0_14;
	setp.eq.s32 	%p8, %r12, 1;
	@%p8 bra 	$L__BB0_12;
	add.s32 	%r126, %r26, %r294;
	mul.wide.s32 	%rd23, %r126, 4;
	add.s64 	%rd24, %rd2, %rd23;
	ld.global.f32 	%f83, [%rd24];
	add.s32 	%r127, %r294, %r5;
	shl.b32 	%r128, %r127, 2;
	add.s32 	%r129, %r2, %r128;
	st.shared.f32 	[%r129], %f83;
	add.s64 	%rd25, %rd1, %rd23;
	ld.global.f32 	%f84, [%rd25];
	add.s32 	%r130, %r3, %r128;
	st.shared.f32 	[%r130], %f84;
	ld.global.f32 	%f85, [%rd24+4];
	st.shared.f32 	[%r129+4], %f85;
	ld.global.f32 	%f86, [%rd25+4];
	st.shared.f32 	[%r130+4], %f86;
	add.s32 	%r294, %r294, 2;
$L__BB0_12:
	setp.eq.s32 	%p9, %r19, 0;
	@%p9 bra 	$L__BB0_14;
	add.s32 	%r131, %r26, %r294;
	mul.wide.s32 	%rd26, %r131, 4;
	add.s64 	%rd27, %rd2, %rd26;
	ld.global.f32 	%f87, [%rd27];
	add.s32 	%r132, %r294, %r5;
	shl.b32 	%r133, %r132, 2;
	add.s32 	%r134, %r2, %r133;
	st.shared.f32 	[%r134], %f87;
	add.s64 	%rd28, %rd1, %rd26;
	ld.global.f32 	%f88, [%rd28];
	add.s32 	%r135, %r3, %r133;
	st.shared.f32 	[%r135], %f88;
$L__BB0_14:
	setp.lt.s32 	%p10, %r96, 1;
	bar.sync 	0;
	@%p10 bra 	$L__BB0_94;
	mov.b32 	%r296, 0;
$L__BB0_16:
	@%p2 bra 	$L__BB0_30;
	setp.lt.u32 	%p12, %r9, 15;
	mad.lo.s32 	%r43, %r296, %r1, %r6;
	mov.b32 	%r299, 0;
	@%p12 bra 	$L__BB0_20;
	mov.b32 	%r297, 0;
$L__BB0_19:
	.pragma "nounroll";
	add.s32 	%r139, %r43, %r297;
	mul.wide.s32 	%rd29, %r139, 4;
	add.s64 	%rd30, %rd3, %rd29;
	ld.global.f32 	%f89, [%rd30];
	add.s32 	%r140, %r297, %r5;
	shl.b32 	%r141, %r140, 2;
	mov.u32 	%r142, shared_memory;
	add.s32 	%r143, %r142, %r141;
	st.shared.f32 	[%r143], %f89;
	ld.global.f32 	%f90, [%rd30+4];
	st.shared.f32 	[%r143+4], %f90;
	ld.global.f32 	%f91, [%rd30+8];
	st.shared.f32 	[%r143+8], %f91;
	ld.global.f32 	%f92, [%rd30+12];
	st.shared.f32 	[%r143+12], %f92;
	ld.global.f32 	%f93, [%rd30+16];
	st.shared.f32 	[%r143+16], %f93;
	ld.global.f32 	%f94, [%rd30+20];
	st.shared.f32 	[%r143+20], %f94;
	ld.global.f32 	%f95, [%rd30+24];
	st.shared.f32 	[%r143+24], %f95;
	ld.global.f32 	%f96, [%rd30+28];
	st.shared.f32 	[%r143+28], %f96;
	ld.global.f32 	%f97, [%rd30+32];
	st.shared.f32 	[%r143+32], %f97;
	ld.global.f32 	%f98, [%rd30+36];
	st.shared.f32 	[%r143+36], %f98;
	ld.global.f32 	%f99, [%rd30+40];
	st.shared.f32 	[%r143+40], %f99;
	ld.global.f32 	%f100, [%rd30+44];
	st.shared.f32 	[%r143+44], %f100;
	ld.global.f32 	%f101, [%rd30+48];
	st.shared.f32 	[%r143+48], %f101;
	ld.global.f32 	%f102, [%rd30+52];
	st.shared.f32 	[%r143+52], %f102;
	ld.global.f32 	%f103, [%rd30+56];
	st.shared.f32 	[%r143+56], %f103;
	ld.global.f32 	%f104, [%rd30+60];
	st.shared.f32 	[%r143+60], %f104;
	add.s32 	%r297, %r297, 16;
	setp.ne.s32 	%p13, %r297, %r20;
	mov.u32 	%r299, %r20;
	@%p13 bra 	$L__BB0_19;
$L__BB0_20:
	setp.eq.s32 	%p14, %r13, 0;
	@%p14 bra 	$L__BB0_30;
	add.s32 	%r144, %r13, -1;
	setp.lt.u32 	%p15, %r144, 7;
	@%p15 bra 	$L__BB0_23;
	add.s32 	%r145, %r43, %r299;
	mul.wide.s32 	%rd31, %r145, 4;
	add.s64 	%rd32, %rd3, %rd31;
	ld.global.f32 	%f105, [%rd32];
	add.s32 	%r146, %r299, %r5;
	shl.b32 	%r147, %r146, 2;
	mov.u32 	%r148, shared_memory;
	add.s32 	%r149, %r148, %r147;
	st.shared.f32 	[%r149], %f105;
	ld.global.f32 	%f106, [%rd32+4];
	st.shared.f32 	[%r149+4], %f106;
	ld.global.f32 	%f107, [%rd32+8];
	st.shared.f32 	[%r149+8], %f107;
	ld.global.f32 	%f108, [%rd32+12];
	st.shared.f32 	[%r149+12], %f108;
	ld.global.f32 	%f109, [%rd32+16];
	st.shared.f32 	[%r149+16], %f109;
	ld.global.f32 	%f110, [%rd32+20];
	st.shared.f32 	[%r149+20], %f110;
	ld.global.f32 	%f111, [%rd32+24];
	st.shared.f32 	[%r149+24], %f111;
	ld.global.f32 	%f112, [%rd32+28];
	st.shared.f32 	[%r149+28], %f112;
	add.s32 	%r299, %r299, 8;
$L__BB0_23:
	setp.eq.s32 	%p16, %r10, 0;
	@%p16 bra 	$L__BB0_30;
	setp.lt.u32 	%p17, %r11, 3;
	@%p17 bra 	$L__BB0_26;
	add.s32 	%r150, %r43, %r299;
	mul.wide.s32 	%rd33, %r150, 4;
	add.s64 	%rd34, %rd3, %rd33;
	ld.global.f32 	%f113, [%rd34];
	add.s32 	%r151, %r299, %r5;
	shl.b32 	%r152, %r151, 2;
	mov.u32 	%r153, shared_memory;
	add.s32 	%r154, %r153, %r152;
	st.shared.f32 	[%r154], %f113;
	ld.global.f32 	%f114, [%rd34+4];
	st.shared.f32 	[%r154+4], %f114;
	ld.global.f32 	%f115, [%rd34+8];
	st.shared.f32 	[%r154+8], %f115;
	ld.global.f32 	%f116, [%rd34+12];
	st.shared.f32 	[%r154+12], %f116;
	add.s32 	%r299, %r299, 4;
$L__BB0_26:
	setp.eq.s32 	%p18, %r12, 0;
	@%p18 bra 	$L__BB0_30;
	setp.eq.s32 	%p19, %r12, 1;
	add.s32 	%r155, %r43, %r299;
	mul.wide.s32 	%rd35, %r155, 4;
	add.s64 	%rd7, %rd3, %rd35;
	ld.global.f32 	%f117, [%rd7];
	add.s32 	%r156, %r299, %r5;
	shl.b32 	%r157, %r156, 2;
	mov.u32 	%r158, shared_memory;
	add.s32 	%r51, %r158, %r157;
	st.shared.f32 	[%r51], %f117;
	@%p19 bra 	$L__BB0_30;
	setp.eq.s32 	%p20, %r12, 2;
	ld.global.f32 	%f118, [%rd7+4];
	st.shared.f32 	[%r51+4], %f118;
	@%p20 bra 	$L__BB0_30;
	ld.global.f32 	%f119, [%rd7+8];
	st.shared.f32 	[%r51+8], %f119;
$L__BB0_30:
	setp.lt.s32 	%p21, %r97, 1;
	mad.lo.s32 	%r159, %r296, %r98, %r7;
	mul.wide.s32 	%rd36, %r159, 4;
	add.s64 	%rd8, %rd5, %rd36;
	ld.global.f32 	%f2, [%rd8];
	add.s64 	%rd9, %rd6, %rd36;
	ld.global.f32 	%f3, [%rd9];
	mov.f32 	%f485, 0fFF800000;
	@%p21 bra 	$L__BB0_56;
	@%p2 bra 	$L__BB0_45;
	mov.f32 	%f485, 0fFF800000;
	mov.b32 	%r301, 0;
$L__BB0_33:
	setp.lt.u32 	%p34, %r9, 7;
	mul.lo.s32 	%r53, %r301, %r94;
	mov.f32 	%f478, 0f00000000;
	mov.b32 	%r304, 0;
	@%p34 bra 	$L__BB0_36;
	mov.f32 	%f478, 0f00000000;
	mov.b32 	%r302, 0;
$L__BB0_35:
	.pragma "nounroll";
	add.s32 	%r177, %r302, %r5;
	shl.b32 	%r178, %r177, 2;
	mov.u32 	%r179, shared_memory;
	add.s32 	%r180, %r179, %r178;
	ld.shared.f32 	%f130, [%r180];
	add.s32 	%r181, %r302, %r53;
	shl.b32 	%r182, %r181, 2;
	add.s32 	%r183, %r2, %r182;
	ld.shared.f32 	%f131, [%r183];
	fma.rn.f32 	%f132, %f130, %f131, %f478;
	ld.shared.f32 	%f133, [%r180+4];
	ld.shared.f32 	%f134, [%r183+4];
	fma.rn.f32 	%f135, %f133, %f134, %f132;
	ld.shared.f32 	%f136, [%r180+8];
	ld.shared.f32 	%f137, [%r183+8];
	fma.rn.f32 	%f138, %f136, %f137, %f135;
	ld.shared.f32 	%f139, [%r180+12];
	ld.shared.f32 	%f140, [%r183+12];
	fma.rn.f32 	%f141, %f139, %f140, %f138;
	ld.shared.f32 	%f142, [%r180+16];
	ld.shared.f32 	%f143, [%r183+16];
	fma.rn.f32 	%f144, %f142, %f143, %f141;
	ld.shared.f32 	%f145, [%r180+20];
	ld.shared.f32 	%f146, [%r183+20];
	fma.rn.f32 	%f147, %f145, %f146, %f144;
	ld.shared.f32 	%f148, [%r180+24];
	ld.shared.f32 	%f149, [%r183+24];
	fma.rn.f32 	%f150, %f148, %f149, %f147;
	ld.shared.f32 	%f151, [%r180+28];
	ld.shared.f32 	%f152, [%r183+28];
	fma.rn.f32 	%f478, %f151, %f152, %f150;
	add.s32 	%r302, %r302, 8;
	setp.ne.s32 	%p35, %r302, %r18;
	mov.u32 	%r304, %r18;
	@%p35 bra 	$L__BB0_35;
$L__BB0_36:
	setp.eq.s32 	%p36, %r10, 0;
	@%p36 bra 	$L__BB0_44;
	setp.lt.u32 	%p37, %r11, 3;
	@%p37 bra 	$L__BB0_39;
	add.s32 	%r184, %r304, %r5;
	shl.b32 	%r185, %r184, 2;
	mov.u32 	%r186, shared_memory;
	add.s32 	%r187, %r186, %r185;
	ld.shared.f32 	%f154, [%r187];
	add.s32 	%r188, %r304, %r53;
	shl.b32 	%r189, %r188, 2;
	add.s32 	%r190, %r2, %r189;
	ld.shared.f32 	%f155, [%r190];
	fma.rn.f32 	%f156, %f154, %f155, %f478;
	ld.shared.f32 	%f157, [%r187+4];
	ld.shared.f32 	%f158, [%r190+4];
	fma.rn.f32 	%f159, %f157, %f158, %f156;
	ld.shared.f32 	%f160, [%r187+8];
	ld.shared.f32 	%f161, [%r190+8];
	fma.rn.f32 	%f162, %f160, %f161, %f159;
	ld.shared.f32 	%f163, [%r187+12];
	ld.shared.f32 	%f164, [%r190+12];
	fma.rn.f32 	%f478, %f163, %f164, %f162;
	add.s32 	%r304, %r304, 4;
$L__BB0_39:
	setp.eq.s32 	%p38, %r12, 0;
	@%p38 bra 	$L__BB0_44;
	setp.eq.s32 	%p39, %r12, 1;
	@%p39 bra 	$L__BB0_42;
	add.s32 	%r191, %r304, %r5;
	shl.b32 	%r192, %r191, 2;
	mov.u32 	%r193, shared_memory;
	add.s32 	%r194, %r193, %r192;
	ld.shared.f32 	%f166, [%r194];
	add.s32 	%r195, %r304, %r53;
	shl.b32 	%r196, %r195, 2;
	add.s32 	%r197, %r2, %r196;
	ld.shared.f32 	%f167, [%r197];
	fma.rn.f32 	%f168, %f166, %f167, %f478;
	ld.shared.f32 	%f169, [%r194+4];
	ld.shared.f32 	%f170, [%r197+4];
	fma.rn.f32 	%f478, %f169, %f170, %f168;
	add.s32 	%r304, %r304, 2;
$L__BB0_42:
	setp.eq.s32 	%p40, %r19, 0;
	@%p40 bra 	$L__BB0_44;
	add.s32 	%r198, %r304, %r5;
	shl.b32 	%r199, %r198, 2;
	mov.u32 	%r200, shared_memory;
	add.s32 	%r201, %r200, %r199;
	ld.shared.f32 	%f171, [%r201];
	add.s32 	%r202, %r304, %r53;
	shl.b32 	%r203, %r202, 2;
	add.s32 	%r204, %r2, %r203;
	ld.shared.f32 	%f172, [%r204];
	fma.rn.f32 	%f478, %f171, %f172, %f478;
$L__BB0_44:
	mul.f32 	%f173, %f58, %f478;
	add.s32 	%r205, %r301, %r8;
	shl.b32 	%r206, %r205, 2;
	add.s32 	%r207, %r4, %r206;
	st.shared.f32 	[%r207], %f173;
	setp.gt.f32 	%p41, %f173, %f485;
	selp.f32 	%f485, %f173, %f485, %p41;
	add.s32 	%r301, %r301, 1;
	setp.eq.s32 	%p42, %r301, %r97;
	@%p42 bra 	$L__BB0_56;
	bra.uni 	$L__BB0_33;
$L__BB0_45:
	setp.lt.u32 	%p23, %r97, 8;
	mov.f32 	%f485, 0fFF800000;
	mov.b32 	%r307, 0;
	@%p23 bra 	$L__BB0_48;
	mov.f32 	%f485, 0fFF800000;
	mov.b32 	%r309, 0;
$L__BB0_47:
	.pragma "nounroll";
	add.s32 	%r162, %r309, %r8;
	shl.b32 	%r163, %r162, 2;
	add.s32 	%r164, %r4, %r163;
	st.shared.f32 	[%r164], %f1;
	setp.gt.f32 	%p24, %f1, %f485;
	selp.f32 	%f485, %f1, %f485, %p24;
	st.shared.f32 	[%r164+4], %f1;
	st.shared.f32 	[%r164+8], %f1;
	st.shared.f32 	[%r164+12], %f1;
	st.shared.f32 	[%r164+16], %f1;
	st.shared.f32 	[%r164+20], %f1;
	st.shared.f32 	[%r164+24], %f1;
	st.shared.f32 	[%r164+28], %f1;
	add.s32 	%r309, %r309, 8;
	setp.eq.s32 	%p25, %r309, %r21;
	mov.u32 	%r307, %r21;
	@%p25 bra 	$L__BB0_48;
	bra.uni 	$L__BB0_47;
$L__BB0_48:
	setp.eq.s32 	%p26, %r14, 0;
	@%p26 bra 	$L__BB0_56;
	setp.lt.u32 	%p27, %r15, 3;
	@%p27 bra 	$L__BB0_51;
	add.s32 	%r165, %r307, %r8;
	shl.b32 	%r166, %r165, 2;
	add.s32 	%r167, %r4, %r166;
	st.shared.f32 	[%r167], %f1;
	setp.gt.f32 	%p28, %f1, %f485;
	selp.f32 	%f485, %f1, %f485, %p28;
	st.shared.f32 	[%r167+4], %f1;
	st.shared.f32 	[%r167+8], %f1;
	st.shared.f32 	[%r167+12], %f1;
	add.s32 	%r307, %r307, 4;
$L__BB0_51:
	setp.eq.s32 	%p29, %r16, 0;
	@%p29 bra 	$L__BB0_56;
	setp.eq.s32 	%p30, %r17, 0;
	@%p30 bra 	$L__BB0_54;
	add.s32 	%r168, %r307, %r8;
	shl.b32 	%r169, %r168, 2;
	add.s32 	%r170, %r4, %r169;
	st.shared.f32 	[%r170], %f1;
	setp.gt.f32 	%p31, %f1, %f485;
	selp.f32 	%f485, %f1, %f485, %p31;
	st.shared.f32 	[%r170+4], %f1;
	add.s32 	%r307, %r307, 2;
$L__BB0_54:
	setp.eq.s32 	%p32, %r22, 0;
	@%p32 bra 	$L__BB0_56;
	add.s32 	%r171, %r307, %r8;
	shl.b32 	%r172, %r171, 2;
	add.s32 	%r173, %r4, %r172;
	st.shared.f32 	[%r173], %f1;
	setp.gt.f32 	%p33, %f1, %f485;
	selp.f32 	%f485, %f1, %f485, %p33;
$L__BB0_56:
	mov.f32 	%f492, 0f00000000;
	@%p21 bra 	$L__BB0_65;
	setp.lt.u32 	%p44, %r97, 4;
	mov.f32 	%f492, 0f00000000;
	mov.b32 	%r312, 0;
	@%p44 bra 	$L__BB0_60;
	mov.f32 	%f492, 0f00000000;
	mov.b32 	%r310, 0;
$L__BB0_59:
	.pragma "nounroll";
	add.s32 	%r210, %r310, %r8;
	shl.b32 	%r211, %r210, 2;
	add.s32 	%r212, %r4, %r211;
	ld.shared.f32 	%f178, [%r212];
	sub.f32 	%f179, %f178, %f485;
	fma.rn.f32 	%f180, %f179, 0f3BBB989D, 0f3F000000;
	cvt.sat.f32.f32 	%f181, %f180;
	mov.f32 	%f182, 0f4B400001;
	mov.f32 	%f183, 0f437C0000;
	fma.rm.f32 	%f184, %f181, %f183, %f182;
	add.f32 	%f185, %f184, 0fCB40007F;
	neg.f32 	%f186, %f185;
	fma.rn.f32 	%f187, %f179, 0f3FB8AA3B, %f186;
	fma.rn.f32 	%f188, %f179, 0f32A57060, %f187;
	mov.b32 	%r213, %f184;
	shl.b32 	%r214, %r213, 23;
	mov.b32 	%f189, %r214;
	ex2.approx.ftz.f32 	%f190, %f188;
	mul.f32 	%f191, %f190, %f189;
	st.shared.f32 	[%r212], %f191;
	add.f32 	%f192, %f492, %f191;
	ld.shared.f32 	%f193, [%r212+4];
	sub.f32 	%f194, %f193, %f485;
	fma.rn.f32 	%f195, %f194, 0f3BBB989D, 0f3F000000;
	cvt.sat.f32.f32 	%f196, %f195;
	fma.rm.f32 	%f197, %f196, %f183, %f182;
	add.f32 	%f198, %f197, 0fCB40007F;
	neg.f32 	%f199, %f198;
	fma.rn.f32 	%f200, %f194, 0f3FB8AA3B, %f199;
	fma.rn.f32 	%f201, %f194, 0f32A57060, %f200;
	mov.b32 	%r215, %f197;
	shl.b32 	%r216, %r215, 23;
	mov.b32 	%f202, %r216;
	ex2.approx.ftz.f32 	%f203, %f201;
	mul.f32 	%f204, %f203, %f202;
	st.shared.f32 	[%r212+4], %f204;
	add.f32 	%f205, %f192, %f204;
	ld.shared.f32 	%f206, [%r212+8];
	sub.f32 	%f207, %f206, %f485;
	fma.rn.f32 	%f208, %f207, 0f3BBB989D, 0f3F000000;
	cvt.sat.f32.f32 	%f209, %f208;
	fma.rm.f32 	%f210, %f209, %f183, %f182;
	add.f32 	%f211, %f210, 0fCB40007F;
	neg.f32 	%f212, %f211;
	fma.rn.f32 	%f213, %f207, 0f3FB8AA3B, %f212;
	fma.rn.f32 	%f214, %f207, 0f32A57060, %f213;
	mov.b32 	%r217, %f210;
	shl.b32 	%r218, %r217, 23;
	mov.b32 	%f215, %r218;
	ex2.approx.ftz.f32 	%f216, %f214;
	mul.f32 	%f217, %f216, %f215;
	st.shared.f32 	[%r212+8], %f217;
	add.f32 	%f218, %f205, %f217;
	ld.shared.f32 	%f219, [%r212+12];
	sub.f32 	%f220, %f219, %f485;
	fma.rn.f32 	%f221, %f220, 0f3BBB989D, 0f3F000000;
	cvt.sat.f32.f32 	%f222, %f221;
	fma.rm.f32 	%f223, %f222, %f183, %f182;
	add.f32 	%f224, %f223, 0fCB40007F;
	neg.f32 	%f225, %f224;
	fma.rn.f32 	%f226, %f220, 0f3FB8AA3B, %f225;
	fma.rn.f32 	%f227, %f220, 0f32A57060, %f226;
	mov.b32 	%r219, %f223;
	shl.b32 	%r220, %r219, 23;
	mov.b32 	%f228, %r220;
	ex2.approx.ftz.f32 	%f229, %f227;
	mul.f32 	%f230, %f229, %f228;
	st.shared.f32 	[%r212+12], %f230;
	add.f32 	%f492, %f218, %f230;
	add.s32 	%r310, %r310, 4;
	setp.ne.s32 	%p45, %r310, %r23;
	mov.u32 	%r312, %r23;
	@%p45 bra 	$L__BB0_59;
$L__BB0_60:
	setp.eq.s32 	%p46, %r16, 0;
	@%p46 bra 	$L__BB0_65;
	setp.eq.s32 	%p47, %r17, 0;
	@%p47 bra 	$L__BB0_63;
	add.s32 	%r221, %r312, %r8;
	shl.b32 	%r222, %r221, 2;
	add.s32 	%r223, %r4, %r222;
	ld.shared.f32 	%f232, [%r223];
	sub.f32 	%f233, %f232, %f485;
	fma.rn.f32 	%f234, %f233, 0f3BBB989D, 0f3F000000;
	cvt.sat.f32.f32 	%f235, %f234;
	mov.f32 	%f236, 0f4B400001;
	mov.f32 	%f237, 0f437C0000;
	fma.rm.f32 	%f238, %f235, %f237, %f236;
	add.f32 	%f239, %f238, 0fCB40007F;
	neg.f32 	%f240, %f239;
	fma.rn.f32 	%f241, %f233, 0f3FB8AA3B, %f240;
	fma.rn.f32 	%f242, %f233, 0f32A57060, %f241;
	mov.b32 	%r224, %f238;
	shl.b32 	%r225, %r224, 23;
	mov.b32 	%f243, %r225;
	ex2.approx.ftz.f32 	%f244, %f242;
	mul.f32 	%f245, %f244, %f243;
	st.shared.f32 	[%r223], %f245;
	add.f32 	%f246, %f492, %f245;
	ld.shared.f32 	%f247, [%r223+4];
	sub.f32 	%f248, %f247, %f485;
	fma.rn.f32 	%f249, %f248, 0f3BBB989D, 0f3F000000;
	cvt.sat.f32.f32 	%f250, %f249;
	fma.rm.f32 	%f251, %f250, %f237, %f236;
	add.f32 	%f252, %f251, 0fCB40007F;
	neg.f32 	%f253, %f252;
	fma.rn.f32 	%f254, %f248, 0f3FB8AA3B, %f253;
	fma.rn.f32 	%f255, %f248, 0f32A57060, %f254;
	mov.b32 	%r226, %f251;
	shl.b32 	%r227, %r226, 23;
	mov.b32 	%f256, %r227;
	ex2.approx.ftz.f32 	%f257, %f255;
	mul.f32 	%f258, %f257, %f256;
	st.shared.f32 	[%r223+4], %f258;
	add.f32 	%f492, %f246, %f258;
	add.s32 	%r312, %r312, 2;
$L__BB0_63:
	setp.eq.s32 	%p48, %r22, 0;
	@%p48 bra 	$L__BB0_65;
	add.s32 	%r228, %r312, %r8;
	shl.b32 	%r229, %r228, 2;
	add.s32 	%r230, %r4, %r229;
	ld.shared.f32 	%f259, [%r230];
	sub.f32 	%f260, %f259, %f485;
	fma.rn.f32 	%f261, %f260, 0f3BBB989D, 0f3F000000;
	cvt.sat.f32.f32 	%f262, %f261;
	mov.f32 	%f263, 0f4B400001;
	mov.f32 	%f264, 0f437C0000;
	fma.rm.f32 	%f265, %f262, %f264, %f263;
	add.f32 	%f266, %f265, 0fCB40007F;
	neg.f32 	%f267, %f266;
	fma.rn.f32 	%f268, %f260, 0f3FB8AA3B, %f267;
	fma.rn.f32 	%f269, %f260, 0f32A57060, %f268;
	mov.b32 	%r231, %f265;
	shl.b32 	%r232, %r231, 23;
	mov.b32 	%f270, %r232;
	ex2.approx.ftz.f32 	%f271, %f269;
	mul.f32 	%f272, %f271, %f270;
	st.shared.f32 	[%r230], %f272;
	add.f32 	%f492, %f492, %f272;
$L__BB0_65:
	max.f32 	%f39, %f2, %f485;
	sub.f32 	%f273, %f2, %f39;
	fma.rn.f32 	%f274, %f273, 0f3BBB989D, 0f3F000000;
	cvt.sat.f32.f32 	%f275, %f274;
	mov.f32 	%f276, 0f4B400001;
	mov.f32 	%f277, 0f437C0000;
	fma.rm.f32 	%f278, %f275, %f277, %f276;
	add.f32 	%f279, %f278, 0fCB40007F;
	neg.f32 	%f280, %f279;
	fma.rn.f32 	%f281, %f273, 0f3FB8AA3B, %f280;
	fma.rn.f32 	%f282, %f273, 0f32A57060, %f281;
	mov.b32 	%r233, %f278;
	shl.b32 	%r234, %r233, 23;
	mov.b32 	%f283, %r234;
	ex2.approx.ftz.f32 	%f284, %f282;
	mul.f32 	%f285, %f284, %f283;
	mul.f32 	%f40, %f3, %f285;
	sub.f32 	%f41, %f485, %f39;
	fma.rn.f32 	%f286, %f41, 0f3BBB989D, 0f3F000000;
	cvt.sat.f32.f32 	%f287, %f286;
	fma.rm.f32 	%f288, %f287, %f277, %f276;
	add.f32 	%f289, %f288, 0fCB40007F;
	neg.f32 	%f290, %f289;
	fma.rn.f32 	%f291, %f41, 0f3FB8AA3B, %f290;
	fma.rn.f32 	%f292, %f41, 0f32A57060, %f291;
	mov.b32 	%r235, %f288;
	shl.b32 	%r236, %r235, 23;
	mov.b32 	%f293, %r236;
	ex2.approx.ftz.f32 	%f294, %f292;
	mul.f32 	%f295, %f294, %f293;
	fma.rn.f32 	%f42, %f492, %f295, %f40;
	@%p2 bra 	$L__BB0_93;
	add.f32 	%f296, %f42, 0f2EDBE6FF;
	rcp.rn.f32 	%f43, %f296;
	mad.lo.s32 	%r74, %r296, %r1, %r6;
	add.f32 	%f297, %f41, 0f2EDBE6FF;
	fma.rn.f32 	%f298, %f297, 0f3BBB989D, 0f3F000000;
	cvt.sat.f32.f32 	%f299, %f298;
	mov.f32 	%f300, 0f4B400001;
	mov.f32 	%f301, 0f437C0000;
	fma.rm.f32 	%f302, %f299, %f301, %f300;
	add.f32 	%f303, %f302, 0fCB40007F;
	neg.f32 	%f304, %f303;
	fma.rn.f32 	%f305, %f297, 0f3FB8AA3B, %f304;
	fma.rn.f32 	%f306, %f297, 0f32A57060, %f305;
	mov.b32 	%r237, %f302;
	shl.b32 	%r238, %r237, 23;
	mov.b32 	%f307, %r238;
	ex2.approx.ftz.f32 	%f308, %f306;
	mul.f32 	%f44, %f308, %f307;
	@%p21 bra 	$L__BB0_80;
	mov.b32 	%r313, 0;
$L__BB0_68:
	setp.lt.u32 	%p60, %r97, 8;
	mov.f32 	%f500, 0f00000000;
	mov.b32 	%r316, 0;
	@%p60 bra 	$L__BB0_71;
	mov.f32 	%f500, 0f00000000;
	mov.b32 	%r314, 0;
$L__BB0_70:
	.pragma "nounroll";
	add.s32 	%r249, %r314, %r8;
	shl.b32 	%r250, %r249, 2;
	add.s32 	%r251, %r4, %r250;
	ld.shared.f32 	%f408, [%r251];
	mad.lo.s32 	%r252, %r314, %r94, %r313;
	shl.b32 	%r253, %r252, 2;
	add.s32 	%r254, %r3, %r253;
	ld.shared.f32 	%f409, [%r254];
	fma.rn.f32 	%f410, %f408, %f409, 0f2EDBE6FF;
	add.f32 	%f411, %f500, %f410;
	ld.shared.f32 	%f412, [%r251+4];
	shl.b32 	%r255, %r94, 2;
	add.s32 	%r256, %r254, %r255;
	ld.shared.f32 	%f413, [%r256];
	fma.rn.f32 	%f414, %f412, %f413, 0f2EDBE6FF;
	add.f32 	%f415, %f411, %f414;
	ld.shared.f32 	%f416, [%r251+8];
	add.s32 	%r257, %r256, %r255;
	ld.shared.f32 	%f417, [%r257];
	fma.rn.f32 	%f418, %f416, %f417, 0f2EDBE6FF;
	add.f32 	%f419, %f415, %f418;
	ld.shared.f32 	%f420, [%r251+12];
	add.s32 	%r258, %r257, %r255;
	ld.shared.f32 	%f421, [%r258];
	fma.rn.f32 	%f422, %f420, %f421, 0f2EDBE6FF;
	add.f32 	%f423, %f419, %f422;
	ld.shared.f32 	%f424, [%r251+16];
	add.s32 	%r259, %r258, %r255;
	ld.shared.f32 	%f425, [%r259];
	fma.rn.f32 	%f426, %f424, %f425, 0f2EDBE6FF;
	add.f32 	%f427, %f423, %f426;
	ld.shared.f32 	%f428, [%r251+20];
	add.s32 	%r260, %r259, %r255;
	ld.shared.f32 	%f429, [%r260];
	fma.rn.f32 	%f430, %f428, %f429, 0f2EDBE6FF;
	add.f32 	%f431, %f427, %f430;
	ld.shared.f32 	%f432, [%r251+24];
	add.s32 	%r261, %r260, %r255;
	ld.shared.f32 	%f433, [%r261];
	fma.rn.f32 	%f434, %f432, %f433, 0f2EDBE6FF;
	add.f32 	%f435, %f431, %f434;
	ld.shared.f32 	%f436, [%r251+28];
	add.s32 	%r262, %r261, %r255;
	ld.shared.f32 	%f437, [%r262];
	fma.rn.f32 	%f438, %f436, %f437, 0f2EDBE6FF;
	add.f32 	%f500, %f435, %f438;
	add.s32 	%r314, %r314, 8;
	setp.ne.s32 	%p61, %r314, %r21;
	mov.u32 	%r316, %r21;
	@%p61 bra 	$L__BB0_70;
$L__BB0_71:
	setp.eq.s32 	%p62, %r14, 0;
	@%p62 bra 	$L__BB0_79;
	setp.lt.u32 	%p63, %r15, 3;
	@%p63 bra 	$L__BB0_74;
	add.s32 	%r263, %r316, %r8;
	shl.b32 	%r264, %r263, 2;
	add.s32 	%r265, %r4, %r264;
	ld.shared.f32 	%f440, [%r265];
	mad.lo.s32 	%r266, %r316, %r94, %r313;
	shl.b32 	%r267, %r266, 2;
	add.s32 	%r268, %r3, %r267;
	ld.shared.f32 	%f441, [%r268];
	fma.rn.f32 	%f442, %f440, %f441, 0f2EDBE6FF;
	add.f32 	%f443, %f500, %f442;
	ld.shared.f32 	%f444, [%r265+4];
	shl.b32 	%r269, %r94, 2;
	add.s32 	%r270, %r268, %r269;
	ld.shared.f32 	%f445, [%r270];
	fma.rn.f32 	%f446, %f444, %f445, 0f2EDBE6FF;
	add.f32 	%f447, %f443, %f446;
	ld.shared.f32 	%f448, [%r265+8];
	add.s32 	%r271, %r270, %r269;
	ld.shared.f32 	%f449, [%r271];
	fma.rn.f32 	%f450, %f448, %f449, 0f2EDBE6FF;
	add.f32 	%f451, %f447, %f450;
	ld.shared.f32 	%f452, [%r265+12];
	add.s32 	%r272, %r271, %r269;
	ld.shared.f32 	%f453, [%r272];
	fma.rn.f32 	%f454, %f452, %f453, 0f2EDBE6FF;
	add.f32 	%f500, %f451, %f454;
	add.s32 	%r316, %r316, 4;
$L__BB0_74:
	setp.eq.s32 	%p64, %r16, 0;
	@%p64 bra 	$L__BB0_79;
	setp.eq.s32 	%p65, %r17, 0;
	@%p65 bra 	$L__BB0_77;
	add.s32 	%r273, %r316, %r8;
	shl.b32 	%r274, %r273, 2;
	add.s32 	%r275, %r4, %r274;
	ld.shared.f32 	%f456, [%r275];
	mad.lo.s32 	%r276, %r316, %r94, %r313;
	shl.b32 	%r277, %r276, 2;
	add.s32 	%r278, %r3, %r277;
	ld.shared.f32 	%f457, [%r278];
	fma.rn.f32 	%f458, %f456, %f457, 0f2EDBE6FF;
	add.f32 	%f459, %f500, %f458;
	ld.shared.f32 	%f460, [%r275+4];
	shl.b32 	%r279, %r94, 2;
	add.s32 	%r280, %r278, %r279;
	ld.shared.f32 	%f461, [%r280];
	fma.rn.f32 	%f462, %f460, %f461, 0f2EDBE6FF;
	add.f32 	%f500, %f459, %f462;
	add.s32 	%r316, %r316, 2;
$L__BB0_77:
	setp.eq.s32 	%p66, %r22, 0;
	@%p66 bra 	$L__BB0_79;
	add.s32 	%r281, %r316, %r8;
	shl.b32 	%r282, %r281, 2;
	add.s32 	%r283, %r4, %r282;
	ld.shared.f32 	%f463, [%r283];
	mad.lo.s32 	%r284, %r316, %r94, %r313;
	shl.b32 	%r285, %r284, 2;
	add.s32 	%r286, %r3, %r285;
	ld.shared.f32 	%f464, [%r286];
	fma.rn.f32 	%f465, %f463, %f464, 0f2EDBE6FF;
	add.f32 	%f500, %f500, %f465;
$L__BB0_79:
	add.s32 	%r287, %r74, %r313;
	mul.wide.s32 	%rd44, %r287, 4;
	add.s64 	%rd45, %rd4, %rd44;
	ld.global.f32 	%f466, [%rd45];
	mul.f32 	%f467, %f500, %f44;
	fma.rn.f32 	%f468, %f40, %f466, %f467;
	mul.f32 	%f469, %f43, %f468;
	st.global.f32 	[%rd45], %f469;
	add.s32 	%r313, %r313, 1;
	setp.eq.s32 	%p67, %r313, %r94;
	@%p67 bra 	$L__BB0_93;
	bra.uni 	$L__BB0_68;
$L__BB0_80:
	setp.lt.u32 	%p51, %r9, 15;
	mov.b32 	%r320, 0;
	@%p51 bra 	$L__BB0_83;
	mov.b32 	%r318, 0;
$L__BB0_82:
	.pragma "nounroll";
	add.s32 	%r241, %r74, %r318;
	mul.wide.s32 	%rd37, %r241, 4;
	add.s64 	%rd38, %rd4, %rd37;
	ld.global.f32 	%f309, [%rd38];
	mul.f32 	%f310, %f44, 0f00000000;
	fma.rn.f32 	%f311, %f40, %f309, %f310;
	mul.f32 	%f312, %f43, %f311;
	st.global.f32 	[%rd38], %f312;
	ld.global.f32 	%f313, [%rd38+4];
	fma.rn.f32 	%f314, %f40, %f313, %f310;
	mul.f32 	%f315, %f43, %f314;
	st.global.f32 	[%rd38+4], %f315;
	ld.global.f32 	%f316, [%rd38+8];
	fma.rn.f32 	%f317, %f40, %f316, %f310;
	mul.f32 	%f318, %f43, %f317;
	st.global.f32 	[%rd38+8], %f318;
	ld.global.f32 	%f319, [%rd38+12];
	fma.rn.f32 	%f320, %f40, %f319, %f310;
	mul.f32 	%f321, %f43, %f320;
	st.global.f32 	[%rd38+12], %f321;
	ld.global.f32 	%f322, [%rd38+16];
	fma.rn.f32 	%f323, %f40, %f322, %f310;
	mul.f32 	%f324, %f43, %f323;
	st.global.f32 	[%rd38+16], %f324;
	ld.global.f32 	%f325, [%rd38+20];
	fma.rn.f32 	%f326, %f40, %f325, %f310;
	mul.f32 	%f327, %f43, %f326;
	st.global.f32 	[%rd38+20], %f327;
	ld.global.f32 	%f328, [%rd38+24];
	fma.rn.f32 	%f329, %f40, %f328, %f310;
	mul.f32 	%f330, %f43, %f329;
	st.global.f32 	[%rd38+24], %f330;
	ld.global.f32 	%f331, [%rd38+28];
	fma.rn.f32 	%f332, %f40, %f331, %f310;
	mul.f32 	%f333, %f43, %f332;
	st.global.f32 	[%rd38+28], %f333;
	ld.global.f32 	%f334, [%rd38+32];
	fma.rn.f32 	%f335, %f40, %f334, %f310;
	mul.f32 	%f336, %f43, %f335;
	st.global.f32 	[%rd38+32], %f336;
	ld.global.f32 	%f337, [%rd38+36];
	fma.rn.f32 	%f338, %f40, %f337, %f310;
	mul.f32 	%f339, %f43, %f338;
	st.global.f32 	[%rd38+36], %f339;
	ld.global.f32 	%f340, [%rd38+40];
	fma.rn.f32 	%f341, %f40, %f340, %f310;
	mul.f32 	%f342, %f43, %f341;
	st.global.f32 	[%rd38+40], %f342;
	ld.global.f32 	%f343, [%rd38+44];
	fma.rn.f32 	%f344, %f40, %f343, %f310;
	mul.f32 	%f345, %f43, %f344;
	st.global.f32 	[%rd38+44], %f345;
	ld.global.f32 	%f346, [%rd38+48];
	fma.rn.f32 	%f347, %f40, %f346, %f310;
	mul.f32 	%f348, %f43, %f347;
	st.global.f32 	[%rd38+48], %f348;
	ld.global.f32 	%f349, [%rd38+52];
	fma.rn.f32 	%f350, %f40, %f349, %f310;
	mul.f32 	%f351, %f43, %f350;
	st.global.f32 	[%rd38+52], %f351;
	ld.global.f32 	%f352, [%rd38+56];
	fma.rn.f32 	%f353, %f40, %f352, %f310;
	mul.f32 	%f354, %f43, %f353;
	st.global.f32 	[%rd38+56], %f354;
	ld.global.f32 	%f355, [%rd38+60];
	fma.rn.f32 	%f356, %f40, %f355, %f310;
	mul.f32 	%f357, %f43, %f356;
	st.global.f32 	[%rd38+60], %f357;
	add.s32 	%r318, %r318, 16;
	setp.ne.s32 	%p52, %r318, %r20;
	mov.u32 	%r320, %r20;
	@%p52 bra 	$L__BB0_82;
$L__BB0_83:
	setp.eq.s32 	%p53, %r13, 0;
	@%p53 bra 	$L__BB0_93;
	add.s32 	%r242, %r13, -1;
	setp.lt.u32 	%p54, %r242, 7;
	@%p54 bra 	$L__BB0_86;
	add.s32 	%r243, %r74, %r320;
	mul.wide.s32 	%rd39, %r243, 4;
	add.s64 	%rd40, %rd4, %rd39;
	ld.global.f32 	%f358, [%rd40];
	mul.f32 	%f359, %f44, 0f00000000;
	fma.rn.f32 	%f360, %f40, %f358, %f359;
	mul.f32 	%f361, %f43, %f360;
	st.global.f32 	[%rd40], %f361;
	ld.global.f32 	%f362, [%rd40+4];
	fma.rn.f32 	%f363, %f40, %f362, %f359;
	mul.f32 	%f364, %f43, %f363;
	st.global.f32 	[%rd40+4], %f364;
	ld.global.f32 	%f365, [%rd40+8];
	fma.rn.f32 	%f366, %f40, %f365, %f359;
	mul.f32 	%f367, %f43, %f366;
	st.global.f32 	[%rd40+8], %f367;
	ld.global.f32 	%f368, [%rd40+12];
	fma.rn.f32 	%f369, %f40, %f368, %f359;
	mul.f32 	%f370, %f43, %f369;
	st.global.f32 	[%rd40+12], %f370;
	ld.global.f32 	%f371, [%rd40+16];
	fma.rn.f32 	%f372, %f40, %f371, %f359;
	mul.f32 	%f373, %f43, %f372;
	st.global.f32 	[%rd40+16], %f373;
	ld.global.f32 	%f374, [%rd40+20];
	fma.rn.f32 	%f375, %f40, %f374, %f359;
	mul.f32 	%f376, %f43, %f375;
	st.global.f32 	[%rd40+20], %f376;
	ld.global.f32 	%f377, [%rd40+24];
	fma.rn.f32 	%f378, %f40, %f377, %f359;
	mul.f32 	%f379, %f43, %f378;
	st.global.f32 	[%rd40+24], %f379;
	ld.global.f32 	%f380, [%rd40+28];
	fma.rn.f32 	%f381, %f40, %f380, %f359;
	mul.f32 	%f382, %f43, %f381;
	st.global.f32 	[%rd40+28], %f382;
	add.s32 	%r320, %r320, 8;
$L__BB0_86:
	setp.eq.s32 	%p55, %r10, 0;
	@%p55 bra 	$L__BB0_93;
	setp.lt.u32 	%p56, %r11, 3;
	@%p56 bra 	$L__BB0_89;
	add.s32 	%r244, %r74, %r320;
	mul.wide.s32 	%rd41, %r244, 4;
	add.s64 	%rd42, %rd4, %rd41;
	ld.global.f32 	%f383, [%rd42];
	mul.f32 	%f384, %f44, 0f00000000;
	fma.rn.f32 	%f385, %f40, %f383, %f384;
	mul.f32 	%f386, %f43, %f385;
	st.global.f32 	[%rd42], %f386;
	ld.global.f32 	%f387, [%rd42+4];
	fma.rn.f32 	%f388, %f40, %f387, %f384;
	mul.f32 	%f389, %f43, %f388;
	st.global.f32 	[%rd42+4], %f389;
	ld.global.f32 	%f390, [%rd42+8];
	fma.rn.f32 	%f391, %f40, %f390, %f384;
	mul.f32 	%f392, %f43, %f391;
	st.global.f32 	[%rd42+8], %f392;
	ld.global.f32 	%f393, [%rd42+12];
	fma.rn.f32 	%f394, %f40, %f393, %f384;
	mul.f32 	%f395, %f43, %f394;
	st.global.f32 	[%rd42+12], %f395;
	add.s32 	%r320, %r320, 4;
$L__BB0_89:
	setp.eq.s32 	%p57, %r12, 0;
	@%p57 bra 	$L__BB0_93;
	setp.eq.s32 	%p58, %r12, 1;
	add.s32 	%r245, %r74, %r320;
	mul.wide.s32 	%rd43, %r245, 4;
	add.s64 	%rd10, %rd4, %rd43;
	ld.global.f32 	%f396, [%rd10];
	mul.f32 	%f57, %f44, 0f00000000;
	fma.rn.f32 	%f397, %f40, %f396, %f57;
	mul.f32 	%f398, %f43, %f397;
	st.global.f32 	[%rd10], %f398;
	@%p58 bra 	$L__BB0_93;
	setp.eq.s32 	%p59, %r12, 2;
	ld.global.f32 	%f399, [%rd10+4];
	fma.rn.f32 	%f400, %f40, %f399, %f57;
	mul.f32 	%f401, %f43, %f400;
	st.global.f32 	[%rd10+4], %f401;
	@%p59 bra 	$L__BB0_93;
	ld.global.f32 	%f402, [%rd10+8];
	fma.rn.f32 	%f403, %f40, %f402, %f57;
	mul.f32 	%f404, %f43, %f403;
	st.global.f32 	[%rd10+8], %f404;
$L__BB0_93:
	st.global.f32 	[%rd8], %f39;
	st.global.f32 	[%rd9], %f42;
	add.s32 	%r296, %r296, 1;
	setp.ne.s32 	%p68, %r296, %r96;
	@%p68 bra 	$L__BB0_16;
$L__BB0_94:
	bar.sync 	0;
	add.s32 	%r288, %r288, 1;
	setp.ne.s32 	%p69, %r288, %r95;
	@%p69 bra 	$L__BB0_2;
$L__BB0_95:
	ret;

}


// ===== COMPILED SASS (sm_100) =====

	.target	sm_100

	.elftype	@"ET_EXEC"


//--------------------- .note.nv.tkinfo           --------------------------
	.section	.note.nv.tkinfo,"",@"SHT_NOTE"
	.sectionflags	@"SHF_NOTE_NV_TKINFO"
	.tkinfo
        /*0018*/ 	.word	0x00000002
        /*0030*/ 	.string	""
        /*0030*/ 	.string	"ptxas"
        /*0030*/ 	.string	"Cuda compilation tools, release 13.0, V13.0.88"
        /*0030*/ 	.string	"Build cuda_13.0.r13.0/compiler.36424714_0"
        /*0030*/ 	.string	"-arch sm_100 -m 64 "



//--------------------- .note.nv.cuinfo           --------------------------
	.section	.note.nv.cuinfo,"",@"SHT_NOTE"
	.sectionflags	@"SHF_NOTE_NV_CUINFO"
        /*0018*/ 	.short	0x0002
        /*001a*/ 	.short	0x0064
        /*001c*/ 	.short	0x0082
	.zero		2


//--------------------- .nv.info                  --------------------------
	.section	.nv.info,"",@"SHT_CUDA_INFO"
	.align	4


	//----- nvinfo : EIATTR_REGCOUNT
	.align		4
        /*0000*/ 	.byte	0x04, 0x2f
        /*0002*/ 	.short	(.L_1 - .L_0)
	.align		4
.L_0:
        /*0004*/ 	.word	index@(_Z14forward_kernelPKfS0_S0_iiiiiifPfS1_S1_)
        /*0008*/ 	.word	0x00000020


	//----- nvinfo : EIATTR_FRAME_SIZE
	.align		4
.L_1:
        /*000c*/ 	.byte	0x04, 0x11
        /*000e*/ 	.short	(.L_3 - .L_2)
	.align		4
.L_2:
        /*0010*/ 	.word	index@($__internal_0_$__cuda_sm20_rcp_rn_f32_slowpath)
        /*0014*/ 	.word	0x00000000


	//----- nvinfo : EIATTR_FRAME_SIZE
	.align		4
.L_3:
        /*0018*/ 	.byte	0x04, 0x11
        /*001a*/ 	.short	(.L_5 - .L_4)
	.align		4
.L_4:
        /*001c*/ 	.word	index@(_Z14forward_kernelPKfS0_S0_iiiiiifPfS1_S1_)
        /*0020*/ 	.word	0x00000000


	//----- nvinfo : EIATTR_MIN_STACK_SIZE
	.align		4
.L_5:
        /*0024*/ 	.byte	0x04, 0x12
        /*0026*/ 	.short	(.L_7 - .L_6)
	.align		4
.L_6:
        /*0028*/ 	.word	index@(_Z14forward_kernelPKfS0_S0_iiiiiifPfS1_S1_)
        /*002c*/ 	.word	0x00000000
.L_7:


//--------------------- .nv.compat                --------------------------
	.section	.nv.compat,"",@"SHT_CUDA_COMPAT_INFO"
	.align	4
        /*0000*/ 	.byte	0x02, 0x09, 0x00, 0x00, 0x02, 0x02, 0x01, 0x00, 0x02, 0x05, 0x05, 0x00, 0x03, 0x07, 0x01, 0x01
        /*0010*/ 	.byte	0x02, 0x03, 0x00, 0x00, 0x02, 0x06, 0x01, 0x00, 0x04, 0x0b, 0x08, 0x00, 0x09, 0x00, 0x00, 0x00
        /*0020*/ 	.byte	0x00, 0x00, 0x00, 0x00


//--------------------- .nv.info._Z14forward_kernelPKfS0_S0_iiiiiifPfS1_S1_ --------------------------
	.section	.nv.info._Z14forward_kernelPKfS0_S0_iiiiiifPfS1_S1_,"",@"SHT_CUDA_INFO"
	.sectionflags	@""
	.align	4


	//----- nvinfo : EIATTR_CUDA_API_VERSION
	.align		4
        /*0000*/ 	.byte	0x04, 0x37
        /*0002*/ 	.short	(.L_9 - .L_8)
.L_8:
        /*0004*/ 	.word	0x00000082


	//----- nvinfo : EIATTR_KPARAM_INFO
	.align		4
.L_9:
        /*0008*/ 	.byte	0x04, 0x17
        /*000a*/ 	.short	(.L_11 - .L_10)
.L_10:
        /*000c*/ 	.word	0x00000000
        /*0010*/ 	.short	0x000c
        /*0012*/ 	.short	0x0048
        /*0014*/ 	.byte	0x00, 0xf5, 0x21, 0x00


	//----- nvinfo : EIATTR_KPARAM_INFO
	.align		4
.L_11:
        /*0018*/ 	.byte	0x04, 0x17
        /*001a*/ 	.short	(.L_13 - .L_12)
.L_12:
        /*001c*/ 	.word	0x00000000
        /*0020*/ 	.short	0x000b
        /*0022*/ 	.short	0x0040
        /*0024*/ 	.byte	0x00, 0xf5, 0x21, 0x00


	//----- nvinfo : EIATTR_KPARAM_INFO
	.align		4
.L_13:
        /*0028*/ 	.byte	0x04, 0x17
        /*002a*/ 	.short	(.L_15 - .L_14)
.L_14:
        /*002c*/ 	.word	0x00000000
        /*0030*/ 	.short	0x000a
        /*0032*/ 	.short	0x0038
        /*0034*/ 	.byte	0x00, 0xf5, 0x21, 0x00


	//----- nvinfo : EIATTR_KPARAM_INFO
	.align		4
.L_15:
        /*0038*/ 	.byte	0x04, 0x17
        /*003a*/ 	.short	(.L_17 - .L_16)
.L_16:
        /*003c*/ 	.word	0x00000000
        /*0040*/ 	.short	0x0009
        /*0042*/ 	.short	0x0030
        /*0044*/ 	.byte	0x00, 0xf0, 0x11, 0x00


	//----- nvinfo : EIATTR_KPARAM_INFO
	.align		4
.L_17:
        /*0048*/ 	.byte	0x04, 0x17
        /*004a*/ 	.short	(.L_19 - .L_18)
.L_18:
        /*004c*/ 	.word	0x00000000
        /*0050*/ 	.short	0x0008
        /*0052*/ 	.short	0x002c
        /*0054*/ 	.byte	0x00, 0xf0, 0x11, 0x00


	//----- nvinfo : EIATTR_KPARAM_INFO
	.align		4
.L_19:
        /*0058*/ 	.byte	0x04, 0x17
        /*005a*/ 	.short	(.L_21 - .L_20)
.L_20:
        /*005c*/ 	.word	0x00000000
        /*0060*/ 	.short	0x0007
        /*0062*/ 	.short	0x0028
        /*0064*/ 	.byte	0x00, 0xf0, 0x11, 0x00


	//----- nvinfo : EIATTR_KPARAM_INFO
	.align		4
.L_21:
        /*0068*/ 	.byte	0x04, 0x17
        /*006a*/ 	.short	(.L_23 - .L_22)
.L_22:
        /*006c*/ 	.word	0x00000000
        /*0070*/ 	.short	0x0006
        /*0072*/ 	.short	0x0024
        /*0074*/ 	.byte	0x00, 0xf0, 0x11, 0x00


	//----- nvinfo : EIATTR_KPARAM_INFO
	.align		4
.L_23:
        /*0078*/ 	.byte	0x04, 0x17
        /*007a*/ 	.short	(.L_25 - .L_24)
.L_24:
        /*007c*/ 	.word	0x00000000
        /*0080*/ 	.short	0x0005
        /*0082*/ 	.short	0x0020
        /*0084*/ 	.byte	0x00, 0xf0, 0x11, 0x00


	//----- nvinfo : EIATTR_KPARAM_INFO
	.align		4
.L_25:
        /*0088*/ 	.byte	0x04, 0x17
        /*008a*/ 	.short	(.L_27 - .L_26)
.L_26:
        /*008c*/ 	.word	0x00000000
        /*0090*/ 	.short	0x0004
        /*0092*/ 	.short	0x001c
        /*0094*/ 	.byte	0x00, 0xf0, 0x11, 0x00


	//----- nvinfo : EIATTR_KPARAM_INFO
	.align		4
.L_27:
        /*0098*/ 	.byte	0x04, 0x17
        /*009a*/ 	.short	(.L_29 - .L_28)
.L_28:
        /*009c*/ 	.word	0x00000000
        /*00a0*/ 	.short	0x0003
        /*00a2*/ 	.short	0x0018
        /*00a4*/ 	.byte	0x00, 0xf0, 0x11, 0x00


	//----- nvinfo : EIATTR_KPARAM_INFO
	.align		4
.L_29:
        /*00a8*/ 	.byte	0x04, 0x17
        /*00aa*/ 	.short	(.L_31 - .L_30)
.L_30:
        /*00ac*/ 	.word	0x00000000
        /*00b0*/ 	.short	0x0002
        /*00b2*/ 	.short	0x0010
        /*00b4*/ 	.byte	0x00, 0xf5, 0x21, 0x00


	//----- nvinfo : EIATTR_KPARAM_INFO
	.align		4
.L_31:
        /*00b8*/ 	.byte	0x04, 0x17
        /*00ba*/ 	.short	(.L_33 - .L_32)
.L_32:
        /*00bc*/ 	.word	0x00000000
        /*00c0*/ 	.short	0x0001
        /*00c2*/ 	.short	0x0008
        /*00c4*/ 	.byte	0x00, 0xf5, 0x21, 0x00


	//----- nvinfo : EIATTR_KPARAM_INFO
	.align		4
.L_33:
        /*00c8*/ 	.byte	0x04, 0x17
        /*00ca*/ 	.short	(.L_35 - .L_34)
.L_34:
        /*00cc*/ 	.word	0x00000000
        /*00d0*/ 	.short	0x0000
        /*00d2*/ 	.short	0x0000
        /*00d4*/ 	.byte	0x00, 0xf5, 0x21, 0x00


	//----- nvinfo : EIATTR_SPARSE_MMA_MASK
	.align		4
.L_35:
        /*00d8*/ 	.byte	0x03, 0x50
        /*00da*/ 	.short	0x0000


	//----- nvinfo : EIATTR_MAXREG_COUNT
	.align		4
        /*00dc*/ 	.byte	0x03, 0x1b
        /*00de*/ 	.short	0x00ff


	//----- nvinfo : EIATTR_NUM_BARRIERS
	.align		4
        /*00e0*/ 	.byte	0x02, 0x4c
        /*00e2*/ 	.byte	0x01
	.zero		1


	//----- nvinfo : EIATTR_MERCURY_ISA_VERSION
	.align		4
        /*00e4*/ 	.byte	0x03, 0x5f
        /*00e6*/ 	.short	0x0101


	//----- nvinfo : EIATTR_VRC_CTA_INIT_COUNT
	.align		4
        /*00e8*/ 	.byte	0x02, 0x4a
	.zero		1
	.zero		1


	//----- nvinfo : EIATTR_EXIT_INSTR_OFFSETS
	.align		4
        /*00ec*/ 	.byte	0x04, 0x1c
        /*00ee*/ 	.short	(.L_37 - .L_36)


	//   ....[0]....
.L_36:
        /*00f0*/ 	.word	0x00000030


	//   ....[1]....
        /*00f4*/ 	.word	0x00003bc0


	//----- nvinfo : EIATTR_CRS_STACK_SIZE
	.align		4
.L_37:
        /*00f8*/ 	.byte	0x04, 0x1e
        /*00fa*/ 	.short	(.L_39 - .L_38)
.L_38:
        /*00fc*/ 	.word	0x00000000


	//----- nvinfo : EIATTR_CBANK_PARAM_SIZE
	.align		4
.L_39:
        /*0100*/ 	.byte	0x03, 0x19
        /*0102*/ 	.short	0x0050


	//----- nvinfo : EIATTR_PARAM_CBANK
	.align		4
        /*0104*/ 	.byte	0x04, 0x0a
        /*0106*/ 	.short	(.L_41 - .L_40)
	.align		4
.L_40:
        /*0108*/ 	.word	index@(.nv.constant0._Z14forward_kernelPKfS0_S0_iiiiiifPfS1_S1_)
        /*010c*/ 	.short	0x0380
        /*010e*/ 	.short	0x0050


	//----- nvinfo : EIATTR_SW_WAR
	.align		4
.L_41:
        /*0110*/ 	.byte	0x04, 0x36
        /*0112*/ 	.short	(.L_43 - .L_42)
.L_42:
        /*0114*/ 	.word	0x00000008
.L_43:


//--------------------- .nv.callgraph             --------------------------
	.section	.nv.callgraph,"",@"SHT_CUDA_CALLGRAPH"
	.align	4
	.sectionentsize	8
	.align		4
        /*0000*/ 	.word	0x00000000
	.align		4
        /*0004*/ 	.word	0xffffffff
	.align		4
        /*0008*/ 	.word	0x00000000
	.align		4
        /*000c*/ 	.word	0xfffffffe
	.align		4
        /*0010*/ 	.word	0x00000000
	.align		4
        /*0014*/ 	.word	0xfffffffd
	.align		4
        /*0018*/ 	.word	0x00000000
	.align		4
        /*001c*/ 	.word	0xfffffffc


//--------------------- .text._Z14forward_kernelPKfS0_S0_iiiiiifPfS1_S1_ --------------------------
	.section	.text._Z14forward_kernelPKfS0_S0_iiiiiifPfS1_S1_,"ax",@progbits
	.align	128
        .global         _Z14forward_kernelPKfS0_S0_iiiiiifPfS1_S1_
        .type           _Z14forward_kernelPKfS0_S0_iiiiiifPfS1_S1_,@function
        .size           _Z14forward_kernelPKfS0_S0_iiiiiifPfS1_S1_,(.L_x_48 - _Z14forward_kernelPKfS0_S0_iiiiiifPfS1_S1_)
        .other          _Z14forward_kernelPKfS0_S0_iiiiiifPfS1_S1_,@"STO_CUDA_ENTRY STV_DEFAULT"
_Z14forward_kernelPKfS0_S0_iiiiiifPfS1_S1_:
.text._Z14forward_kernelPKfS0_S0_iiiiiifPfS1_S1_:
[----:B------:R-:W-:Y:S08]  /*0000*/  LDC R1, c[0x0][0x37c] ;  /* 0x0000df00ff017b82 */ /* 0x000ff00000000800 */
[----:B------:R-:W0:Y:S02]  /*0010*/  LDC R0, c[0x0][0x3a0] ;  /* 0x0000e800ff007b82 */ /* 0x000e240000000800 */
[----:B0-----:R-:W-:-:S13]  /*0020*/  ISETP.GE.AND P0, PT, R0, 0x1, PT ;  /* 0x000000010000780c */ /* 0x001fda0003f06270 */
[----:B------:R-:W-:Y:S05]  /*0030*/  @!P0 EXIT ;  /* 0x000000000000894d */ /* 0x000fea0003800000 */
[----:B------:R-:W0:Y:S01]  /*0040*/  S2R R3, SR_TID.X ;  /* 0x0000000000037919 */ /* 0x000e220000002100 */
[----:B------:R-:W1:Y:S01]  /*0050*/  S2UR UR7, SR_CgaCtaId ;  /* 0x00000000000779c3 */ /* 0x000e620000008800 */
[----:B------:R-:W2:Y:S01]  /*0060*/  LDCU UR10, c[0x0][0x3a8] ;  /* 0x00007500ff0a77ac */ /* 0x000ea20008000800 */
[----:B------:R-:W3:Y:S06]  /*0070*/  LDCU UR12, c[0x0][0x398] ;  /* 0x00007300ff0c77ac */ /* 0x000eec0008000800 */
[----:B------:R-:W3:Y:S01]  /*0080*/  S2UR UR4, SR_CTAID.Y ;  /* 0x00000000000479c3 */ /* 0x000ee20000002600 */
[----:B------:R-:W4:Y:S01]  /*0090*/  LDCU UR5, c[0x0][0x374] ;  /* 0x00006e80ff0577ac */ /* 0x000f220008000800 */
[----:B------:R-:W5:Y:S06]  /*00a0*/  LDCU UR13, c[0x0][0x39c] ;  /* 0x00007380ff0d77ac */ /* 0x000f6c0008000800 */
[----:B------:R-:W4:Y:S01]  /*00b0*/  S2UR UR8, SR_CTAID.X ;  /* 0x00000000000879c3 */ /* 0x000f220000002500 */
[----:B------:R-:W-:Y:S01]  /*00c0*/  UMOV UR6, 0x400 ;  /* 0x0000040000067882 */ /* 0x000fe20000000000 */
[----:B------:R-:W3:Y:S01]  /*00d0*/  LDCU UR16, c[0x0][0x3b0] ;  /* 0x00007600ff1077ac */ /* 0x000ee20008000800 */
[----:B--2---:R-:W-:-:S02]  /*00e0*/  ULOP3.LUT UR22, UR10, 0x7, URZ, 0xc0, !UPT ;  /* 0x000000070a167892 */ /* 0x004fc4000f8ec0ff */
[----:B-1----:R-:W-:Y:S02]  /*00f0*/  ULEA UR6, UR7, UR6, 0x18 ;  /* 0x0000000607067291 */ /* 0x002fe4000f8ec0ff */
[----:B------:R-:W-:Y:S02]  /*0100*/  ULOP3.LUT UR21, UR10, 0x3, URZ, 0xc0, !UPT ;  /* 0x000000030a157892 */ /* 0x000fe4000f8ec0ff */
[----:B------:R-:W-:Y:S02]  /*0110*/  ULOP3.LUT UR19, UR10, 0x1, URZ, 0xc0, !UPT ;  /* 0x000000010a137892 */ /* 0x000fe4000f8ec0ff */
[----:B------:R-:W-:Y:S01]  /*0120*/  MOV R5, UR6 ;  /* 0x0000000600057c02 */ /* 0x000fe20008000f00 */
[----:B-----5:R-:W-:Y:S02]  /*0130*/  UIMAD UR18, UR10, UR13, URZ ;  /* 0x0000000d0a1272a4 */ /* 0x020fe4000f8e02ff */
[C---:B0-----:R-:W-:Y:S01]  /*0140*/  IADD3 R0, PT, PT, R3.reuse, UR10, RZ ;  /* 0x0000000a03007c10 */ /* 0x041fe2000fffe0ff */
[----:B---3--:R-:W-:Y:S01]  /*0150*/  UIMAD UR4, UR4, UR12, URZ ;  /* 0x0000000c040472a4 */ /* 0x008fe2000f8e02ff */
[----:B------:R-:W-:Y:S01]  /*0160*/  MOV R7, UR13 ;  /* 0x0000000d00077c02 */ /* 0x000fe20008000f00 */
[----:B------:R-:W-:Y:S01]  /*0170*/  ULOP3.LUT UR25, UR13, 0x7, URZ, 0xc0, !UPT ;  /* 0x000000070d197892 */ /* 0x000fe2000f8ec0ff */
[----:B------:R-:W-:Y:S01]  /*0180*/  SHF.L.U32 R0, R0, 0x2, RZ ;  /* 0x0000000200007819 */ /* 0x000fe200000006ff */
[----:B------:R-:W-:Y:S01]  /*0190*/  FMUL R2, RZ, UR16 ;  /* 0x00000010ff027c20 */ /* 0x000fe20008400000 */
[----:B------:R-:W0:Y:S03]  /*01a0*/  LDCU.64 UR14, c[0x0][0x358] ;  /* 0x00006b00ff0e77ac */ /* 0x000e260008000a00 */
[----:B------:R-:W-:Y:S01]  /*01b0*/  IMAD R5, R0, UR13, R5 ;  /* 0x0000000d00057c24 */ /* 0x000fe2000f8e0205 */
[----:B----4-:R-:W-:Y:S01]  /*01c0*/  UIMAD UR5, UR5, UR8, URZ ;  /* 0x00000008050572a4 */ /* 0x010fe2000f8e02ff */
[----:B------:R-:W-:Y:S01]  /*01d0*/  IMAD R0, R3, UR13, RZ ;  /* 0x0000000d03007c24 */ /* 0x000fe2000f8e02ff */
[----:B------:R-:W-:-:S02]  /*01e0*/  ULOP3.LUT UR8, UR10, 0x7ffffff8, URZ, 0xc0, !UPT ;  /* 0x7ffffff80a087892 */ /* 0x000fc4000f8ec0ff */
[----:B------:R-:W-:Y:S01]  /*01f0*/  UIMAD UR4, UR5, UR12, UR4 ;  /* 0x0000000c050472a4 */ /* 0x000fe2000f8e0204 */
[----:B------:R-:W-:Y:S01]  /*0200*/  IADD3 R5, PT, PT, R5, 0x10, RZ ;  /* 0x0000001005057810 */ /* 0x000fe20007ffe0ff */
[----:B------:R-:W-:Y:S02]  /*0210*/  ULEA UR12, UR18, UR6, 0x2 ;  /* 0x00000006120c7291 */ /* 0x000fe4000f8e10ff */
[----:B------:R-:W-:Y:S02]  /*0220*/  UIADD3 UR26, UPT, UPT, UR13, -0x1, URZ ;  /* 0xffffffff0d1a7890 */ /* 0x000fe4000fffe0ff */
[----:B------:R-:W-:Y:S01]  /*0230*/  ULEA UR29, UR18, UR12, 0x2 ;  /* 0x0000000c121d7291 */ /* 0x000fe2000f8e10ff */
[----:B------:R-:W-:Y:S01]  /*0240*/  IMAD R4, R7, UR4, R0 ;  /* 0x0000000407047c24 */ /* 0x000fe2000f8e0200 */
[----:B------:R-:W-:Y:S01]  /*0250*/  IADD3 R6, PT, PT, R3, UR4, RZ ;  /* 0x0000000403067c10 */ /* 0x000fe2000fffe0ff */
[----:B------:R-:W-:Y:S02]  /*0260*/  ULOP3.LUT UR24, UR13, 0x3, URZ, 0xc0, !UPT ;  /* 0x000000030d187892 */ /* 0x000fe4000f8ec0ff */
[----:B------:R-:W-:-:S02]  /*0270*/  ULOP3.LUT UR23, UR13, 0xf, URZ, 0xc0, !UPT ;  /* 0x0000000f0d177892 */ /* 0x000fc4000f8ec0ff */
[----:B------:R-:W-:Y:S02]  /*0280*/  ULOP3.LUT UR11, UR13, 0x7ffffff8, URZ, 0xc0, !UPT ;  /* 0x7ffffff80d0b7892 */ /* 0x000fe4000f8ec0ff */
[----:B------:R-:W-:Y:S02]  /*0290*/  ULOP3.LUT UR20, UR13, 0x1, URZ, 0xc0, !UPT ;  /* 0x000000010d147892 */ /* 0x000fe4000f8ec0ff */
[----:B------:R-:W-:Y:S02]  /*02a0*/  ULOP3.LUT UR9, UR13, 0x7ffffff0, URZ, 0xc0, !UPT ;  /* 0x7ffffff00d097892 */ /* 0x000fe4000f8ec0ff */
[----:B------:R-:W-:Y:S02]  /*02b0*/  ULOP3.LUT UR10, UR10, 0x7ffffffc, URZ, 0xc0, !UPT ;  /* 0x7ffffffc0a0a7892 */ /* 0x000fe4000f8ec0ff */
[----:B------:R-:W-:Y:S02]  /*02c0*/  UIADD3 UR27, UPT, UPT, UR25, -0x1, URZ ;  /* 0xffffffff191b7890 */ /* 0x000fe4000fffe0ff */
[----:B------:R-:W-:-:S02]  /*02d0*/  UIADD3 UR28, UPT, UPT, UR22, -0x1, URZ ;  /* 0xffffffff161c7890 */ /* 0x000fc4000fffe0ff */
[----:B------:R-:W-:Y:S02]  /*02e0*/  UIADD3 UR30, UPT, UPT, UR21, -0x1, URZ ;  /* 0xffffffff151e7890 */ /* 0x000fe4000fffe0ff */
[----:B------:R-:W-:Y:S01]  /*02f0*/  ULEA UR31, UR18, UR29, 0x2 ;  /* 0x0000001d121f7291 */ /* 0x000fe2000f8e10ff */
[----:B0-----:R-:W-:-:S11]  /*0300*/  UMOV UR4, URZ ;  /* 0x000000ff00047c82 */ /* 0x001fd60008000000 */
.L_x_42:
[----:B0-----:R-:W0:Y:S02]  /*0310*/  LDCU UR7, c[0x0][0x39c] ;  /* 0x00007380ff0777ac */ /* 0x001e240008000800 */
[----:B0-----:R-:W-:-:S09]  /*0320*/  UISETP.GE.AND UP0, UPT, UR7, 0x1, UPT ;  /* 0x000000010700788c */ /* 0x001fd2000bf06270 */
[----:B-1234-:R-:W-:Y:S05]  /*0330*/  BRA.U !UP0, `(.L_x_0) ;  /* 0x0000000908007547 */ /* 0x01efea000b800000 */
[----:B------:R-:W-:Y:S01]  /*0340*/  UISETP.GE.U32.AND UP1, UPT, UR26, 0x7, UPT ;  /* 0x000000071a00788c */ /* 0x000fe2000bf26070 */
[----:B------:R-:W-:Y:S01]  /*0350*/  MOV R7, UR4 ;  /* 0x0000000400077c02 */ /* 0x000fe20008000f00 */
[----:B------:R-:W-:-:S04]  /*0360*/  UMOV UR5, URZ ;  /* 0x000000ff00057c82 */ /* 0x000fc80008000000 */
[----:B------:R-:W-:-:S03]  /*0370*/  IMAD R7, R7, UR18, R4 ;  /* 0x0000001207077c24 */ /* 0x000fc6000f8e0204 */
[----:B------:R-:W-:Y:S05]  /*0380*/  BRA.U !UP1, `(.L_x_1) ;  /* 0x0000000109e47547 */ /* 0x000fea000b800000 */
[----:B------:R-:W0:Y:S01]  /*0390*/  S2R R3, SR_TID.X ;  /* 0x0000000000037919 */ /* 0x000e220000002100 */
[----:B------:R-:W1:Y:S01]  /*03a0*/  S2UR UR6, SR_CgaCtaId ;  /* 0x00000000000679c3 */ /* 0x000e620000008800 */
[----:B------:R-:W-:Y:S01]  /*03b0*/  UMOV UR5, 0x400 ;  /* 0x0000040000057882 */ /* 0x000fe20000000000 */
[----:B------:R-:W-:Y:S01]  /*03c0*/  ULOP3.LUT UR11, UR7, 0x7ffffff8, URZ, 0xc0, !UPT ;  /* 0x7ffffff8070b7892 */ /* 0x000fe2000f8ec0ff */
[----:B------:R-:W-:Y:S02]  /*03d0*/  MOV R12, R5 ;  /* 0x00000005000c7202 */ /* 0x000fe40000000f00 */
[----:B------:R-:W-:-:S03]  /*03e0*/  MOV R13, R7 ;  /* 0x00000007000d7202 */ /* 0x000fc60000000f00 */
[----:B------:R-:W0:Y:S01]  /*03f0*/  LDC R8, c[0x0][0x3a8] ;  /* 0x0000ea00ff087b82 */ /* 0x000e220000000800 */
[----:B-1----:R-:W-:-:S06]  /*0400*/  ULEA UR5, UR6, UR5, 0x18 ;  /* 0x0000000506057291 */ /* 0x002fcc000f8ec0ff */
[----:B------:R-:W-:Y:S01]  /*0410*/  MOV R9, UR5 ;  /* 0x0000000500097c02 */ /* 0x000fe20008000f00 */
[----:B------:R-:W-:Y:S01]  /*0420*/  UIADD3 UR5, UPT, UPT, -UR11, URZ, URZ ;  /* 0x000000ff0b057290 */ /* 0x000fe2000fffe1ff */
[----:B0-----:R-:W-:-:S04]  /*0430*/  LEA R8, R8, R3, 0x1 ;  /* 0x0000000308087211 */ /* 0x001fc800078e08ff */
[----:B------:R-:W-:-:S05]  /*0440*/  SHF.L.U32 R8, R8, 0x2, RZ ;  /* 0x0000000208087819 */ /* 0x000fca00000006ff */
[----:B------:R-:W-:-:S05]  /*0450*/  IMAD R8, R8, UR7, R9 ;  /* 0x0000000708087c24 */ /* 0x000fca000f8e0209 */
[----:B------:R-:W-:-:S07]  /*0460*/  IADD3 R14, PT, PT, R8, 0x10, RZ ;  /* 0x00000010080e7810 */ /* 0x000fce0007ffe0ff */
.L_x_2:
[----:B------:R-:W0:Y:S08]  /*0470*/  LDC.64 R10, c[0x0][0x388] ;  /* 0x0000e200ff0a7b82 */ /* 0x000e300000000a00 */
[----:B------:R-:W1:Y:S01]  /*0480*/  LDC.64 R8, c[0x0][0x390] ;  /* 0x0000e400ff087b82 */ /* 0x000e620000000a00 */
[----:B0-----:R-:W-:-:S05]  /*0490*/  IMAD.WIDE R10, R13, 0x4, R10 ;  /* 0x000000040d0a7825 */ /* 0x001fca00078e020a */
[----:B------:R-:W2:Y:S01]  /*04a0*/  LDG.E R18, desc[UR14][R10.64] ;  /* 0x0000000e0a127981 */ /* 0x000ea2000c1e1900 */
[----:B-1----:R-:W-:-:S03]  /*04b0*/  IMAD.WIDE R8, R13, 0x4, R8 ;  /* 0x000000040d087825 */ /* 0x002fc600078e0208 */
[----:B------:R-:W3:Y:S04]  /*04c0*/  LDG.E R29, desc[UR14][R10.64+0x4] ;  /* 0x0000040e0a1d7981 */ /* 0x000ee8000c1e1900 */
[----:B------:R-:W4:Y:S04]  /*04d0*/  LDG.E R16, desc[UR14][R8.64] ;  /* 0x0000000e08107981 */ /* 0x000f28000c1e1900 */
[----:B------:R-:W5:Y:S04]  /*04e0*/  LDG.E R27, desc[UR14][R8.64+0x4] ;  /* 0x0000040e081b7981 */ /* 0x000f68000c1e1900 */
        /* <DEDUP_REMOVED lines=11> */
[----:B--2---:R0:W-:Y:S04]  /*05a0*/  STS [R12+-0x10], R18 ;  /* 0xfffff0120c007388 */ /* 0x0041e80000000800 */
[----:B0-----:R-:W2:Y:S01]  /*05b0*/  LDG.E R18, desc[UR14][R8.64+0x1c] ;  /* 0x00001c0e08127981 */ /* 0x001ea2000c1e1900 */
[----:B------:R-:W-:-:S03]  /*05c0*/  UIADD3 UR5, UPT, UPT, UR5, 0x8, URZ ;  /* 0x0000000805057890 */ /* 0x000fc6000fffe0ff */
[----:B----4-:R-:W-:Y:S01]  /*05d0*/  STS [R14+-0x10], R16 ;  /* 0xfffff0100e007388 */ /* 0x010fe20000000800 */
[----:B------:R-:W-:-:S03]  /*05e0*/  UISETP.NE.AND UP1, UPT, UR5, URZ, UPT ;  /* 0x000000ff0500728c */ /* 0x000fc6000bf25270 */
[----:B---3--:R-:W-:Y:S04]  /*05f0*/  STS [R12+-0xc], R29 ;  /* 0xfffff41d0c007388 */ /* 0x008fe80000000800 */
[----:B-----5:R-:W-:Y:S04]  /*0600*/  STS [R14+-0xc], R27 ;  /* 0xfffff41b0e007388 */ /* 0x020fe80000000800 */
[----:B------:R-:W-:Y:S04]  /*0610*/  STS [R12+-0x8], R25 ;  /* 0xfffff8190c007388 */ /* 0x000fe80000000800 */
[----:B------:R-:W-:Y:S04]  /*0620*/  STS [R14+-0x8], R23 ;  /* 0xfffff8170e007388 */ /* 0x000fe80000000800 */
[----:B------:R-:W-:Y:S04]  /*0630*/  STS [R12+-0x4], R21 ;  /* 0xfffffc150c007388 */ /* 0x000fe80000000800 */
[----:B------:R-:W-:Y:S04]  /*0640*/  STS [R14+-0x4], R20 ;  /* 0xfffffc140e007388 */ /* 0x000fe80000000800 */
[----:B------:R-:W-:Y:S04]  /*0650*/  STS [R12], R19 ;  /* 0x000000130c007388 */ /* 0x000fe80000000800 */
[----:B------:R-:W-:Y:S04]  /*0660*/  STS [R14], R22 ;  /* 0x000000160e007388 */ /* 0x000fe80000000800 */
[----:B------:R-:W-:Y:S04]  /*0670*/  STS [R12+0x4], R17 ;  /* 0x000004110c007388 */ /* 0x000fe80000000800 */
[----:B------:R-:W-:Y:S04]  /*0680*/  STS [R14+0x4], R24 ;  /* 0x000004180e007388 */ /* 0x000fe80000000800 */
[----:B------:R-:W-:Y:S01]  /*0690*/  STS [R12+0x8], R15 ;  /* 0x0000080f0c007388 */ /* 0x000fe20000000800 */
[----:B------:R-:W-:-:S03]  /*06a0*/  IADD3 R13, PT, PT, R13, 0x8, RZ ;  /* 0x000000080d0d7810 */ /* 0x000fc60007ffe0ff */
[----:B------:R-:W-:Y:S04]  /*06b0*/  STS [R14+0x8], R26 ;  /* 0x0000081a0e007388 */ /* 0x000fe80000000800 */
[----:B------:R0:W-:Y:S02]  /*06c0*/  STS [R12+0xc], R28 ;  /* 0x00000c1c0c007388 */ /* 0x0001e40000000800 */
[----:B0-----:R-:W-:Y:S02]  /*06d0*/  IADD3 R12, PT, PT, R12, 0x20, RZ ;  /* 0x000000200c0c7810 */ /* 0x001fe40007ffe0ff */
[----:B--2---:R0:W-:Y:S02]  /*06e0*/  STS [R14+0xc], R18 ;  /* 0x00000c120e007388 */ /* 0x0041e40000000800 */
[----:B0-----:R-:W-:Y:S01]  /*06f0*/  IADD3 R14, PT, PT, R14, 0x20, RZ ;  /* 0x000000200e0e7810 */ /* 0x001fe20007ffe0ff */
[----:B------:R-:W-:Y:S06]  /*0700*/  BRA.U UP1, `(.L_x_2) ;  /* 0xfffffffd01587547 */ /* 0x000fec000b83ffff */
[----:B------:R-:W-:-:S05]  /*0710*/  UMOV UR5, UR11 ;  /* 0x0000000b00057c82 */ /* 0x000fca0008000000 */
.L_x_1:
[----:B------:R-:W-:-:S09]  /*0720*/  UISETP.NE.AND UP1, UPT, UR25, URZ, UPT ;  /* 0x000000ff1900728c */ /* 0x000fd2000bf25270 */
[----:B------:R-:W-:Y:S05]  /*0730*/  BRA.U !UP1, `(.L_x_0) ;  /* 0x0000000509007547 */ /* 0x000fea000b800000 */
[----:B------:R-:W-:Y:S02]  /*0740*/  UISETP.GE.U32.AND UP1, UPT, UR27, 0x3, UPT ;  /* 0x000000031b00788c */ /* 0x000fe4000bf26070 */
[----:B------:R-:W-:-:S07]  /*0750*/  UISETP.NE.AND UP2, UPT, UR24, URZ, UPT ;  /* 0x000000ff1800728c */ /* 0x000fce000bf45270 */
[----:B------:R-:W-:Y:S05]  /*0760*/  BRA.U !UP1, `(.L_x_3) ;  /* 0x0000000109647547 */ /* 0x000fea000b800000 */
[----:B------:R-:W0:Y:S01]  /*0770*/  LDC.64 R8, c[0x0][0x388] ;  /* 0x0000e200ff087b82 */ /* 0x000e220000000a00 */
[----:B------:R-:W-:-:S07]  /*0780*/  IADD3 R13, PT, PT, R7, UR5, RZ ;  /* 0x00000005070d7c10 */ /* 0x000fce000fffe0ff */
        /* <DEDUP_REMOVED lines=10> */
[----:B------:R-:W5:Y:S01]  /*0830*/  LDG.E R26, desc[UR14][R10.64+0xc] ;  /* 0x00000c0e0a1a7981 */ /* 0x000f62000c1e1900 */
[----:B------:R-:W-:-:S04]  /*0840*/  IADD3 R13, PT, PT, R0, UR5, RZ ;  /* 0x00000005000d7c10 */ /* 0x000fc8000fffe0ff */
[C---:B------:R-:W-:Y:S02]  /*0850*/  LEA R15, R13.reuse, UR12, 0x2 ;  /* 0x0000000c0d0f7c11 */ /* 0x040fe4000f8e10ff */
[----:B------:R-:W-:Y:S01]  /*0860*/  LEA R13, R13, UR29, 0x2 ;  /* 0x0000001d0d0d7c11 */ /* 0x000fe2000f8e10ff */
[----:B------:R-:W-:Y:S02]  /*0870*/  UIADD3 UR5, UPT, UPT, UR5, 0x4, URZ ;  /* 0x0000000405057890 */ /* 0x000fe4000fffe0ff */
[----:B--2---:R0:W-:Y:S04]  /*0880*/  STS [R15], R12 ;  /* 0x0000000c0f007388 */ /* 0x0041e80000000800 */
[----:B----4-:R0:W-:Y:S04]  /*0890*/  STS [R13], R14 ;  /* 0x0000000e0d007388 */ /* 0x0101e80000000800 */
[----:B---3--:R0:W-:Y:S04]  /*08a0*/  STS [R15+0x4], R16 ;  /* 0x000004100f007388 */ /* 0x0081e80000000800 */
[----:B-----5:R0:W-:Y:S04]  /*08b0*/  STS [R13+0x4], R18 ;  /* 0x000004120d007388 */ /* 0x0201e80000000800 */
[----:B------:R0:W-:Y:S04]  /*08c0*/  STS [R15+0x8], R20 ;  /* 0x000008140f007388 */ /* 0x0001e80000000800 */
[----:B------:R0:W-:Y:S04]  /*08d0*/  STS [R13+0x8], R22 ;  /* 0x000008160d007388 */ /* 0x0001e80000000800 */
[----:B------:R0:W-:Y:S04]  /*08e0*/  STS [R15+0xc], R24 ;  /* 0x00000c180f007388 */ /* 0x0001e80000000800 */
[----:B------:R0:W-:Y:S02]  /*08f0*/  STS [R13+0xc], R26 ;  /* 0x00000c1a0d007388 */ /* 0x0001e40000000800 */
.L_x_3:
[----:B------:R-:W-:Y:S05]  /*0900*/  BRA.U !UP2, `(.L_x_0) ;  /* 0x000000010a8c7547 */ /* 0x000fea000b800000 */
[----:B------:R-:W-:Y:S01]  /*0910*/  UISETP.NE.AND UP1, UPT, UR24, 0x1, UPT ;  /* 0x000000011800788c */ /* 0x000fe2000bf25270 */
[----:B------:R-:W-:Y:S01]  /*0920*/  ISETP.NE.AND P0, PT, RZ, UR20, PT ;  /* 0x00000014ff007c0c */ /* 0x000fe2000bf05270 */
[----:B0-----:R-:W-:-:S04]  /*0930*/  HFMA2 R14, -RZ, RZ, 0, 2.384185791015625e-07 ;  /* 0x00000004ff0e7431 */ /* 0x001fc800000001ff */
[----:B------:R-:W-:-:S05]  /*0940*/  PLOP3.LUT P1, PT, PT, PT, UP1, 0x80, 0x8 ;  /* 0x000000000008781c */ /* 0x000fca0003f2f018 */
[----:B------:R-:W0:Y:S03]  /*0950*/  @UP1 LDCU.64 UR6, c[0x0][0x388] ;  /* 0x00007100ff0617ac */ /* 0x000e260008000a00 */
[----:B------:R-:W1:Y:S01]  /*0960*/  @P0 LDC.64 R12, c[0x0][0x388] ;  /* 0x0000e200ff0c0b82 */ /* 0x000e620000000a00 */
[----:B------:R-:W2:Y:S04]  /*0970*/  @UP1 LDCU.64 UR16, c[0x0][0x390] ;  /* 0x00007200ff1017ac */ /* 0x000ea80008000a00 */
[----:B------:R-:W-:Y:S02]  /*0980*/  @P1 IADD3 R15, PT, PT, R7, UR5, RZ ;  /* 0x00000005070f1c10 */ /* 0x000fe4000fffe0ff */
[----:B------:R-:W-:Y:S01]  /*0990*/  @P1 IADD3 R16, PT, PT, R0, UR5, RZ ;  /* 0x0000000500101c10 */ /* 0x000fe2000fffe0ff */
[----:B------:R-:W3:Y:S01]  /*09a0*/  @P0 LDC.64 R10, c[0x0][0x390] ;  /* 0x0000e400ff0a0b82 */ /* 0x000ee20000000a00 */
[----:B------:R-:W-:Y:S01]  /*09b0*/  @UP1 UIADD3 UR5, UPT, UPT, UR5, 0x2, URZ ;  /* 0x0000000205051890 */ /* 0x000fe2000fffe0ff */
[----:B0-----:R-:W-:-:S02]  /*09c0*/  MOV R8, UR6 ;  /* 0x0000000600087c02 */ /* 0x001fc40008000f00 */
[----:B------:R-:W-:-:S03]  /*09d0*/  MOV R9, UR7 ;  /* 0x0000000700097c02 */ /* 0x000fc60008000f00 */
[----:B------:R-:W-:Y:S01]  /*09e0*/  @P0 IADD3 R7, PT, PT, R7, UR5, RZ ;  /* 0x0000000507070c10 */ /* 0x000fe2000fffe0ff */
[----:B------:R-:W-:-:S04]  /*09f0*/  @P1 IMAD.WIDE R8, R15, 0x4, R8 ;  /* 0x000000040f081825 */ /* 0x000fc800078e0208 */
[----:B--2---:R-:W-:Y:S01]  /*0a00*/  @P1 IMAD.WIDE R14, R15, R14, UR16 ;  /* 0x000000100f0e1e25 */ /* 0x004fe2000f8e020e */
[----:B------:R-:W2:Y:S03]  /*0a10*/  @P1 LDG.E R18, desc[UR14][R8.64] ;  /* 0x0000000e08121981 */ /* 0x000ea6000c1e1900 */
[C---:B-1----:R-:W-:Y:S01]  /*0a20*/  @P0 IMAD.WIDE R12, R7.reuse, 0x4, R12 ;  /* 0x00000004070c0825 */ /* 0x042fe200078e020c */
[----:B------:R-:W4:Y:S03]  /*0a30*/  @P1 LDG.E R20, desc[UR14][R14.64] ;  /* 0x0000000e0e141981 */ /* 0x000f26000c1e1900 */
[----:B---3--:R-:W-:Y:S01]  /*0a40*/  @P0 IMAD.WIDE R10, R7, 0x4, R10 ;  /* 0x00000004070a0825 */ /* 0x008fe200078e020a */
[----:B------:R-:W3:Y:S04]  /*0a50*/  @P1 LDG.E R22, desc[UR14][R8.64+0x4] ;  /* 0x0000040e08161981 */ /* 0x000ee8000c1e1900 */
[----:B------:R-:W5:Y:S04]  /*0a60*/  @P1 LDG.E R24, desc[UR14][R14.64+0x4] ;  /* 0x0000040e0e181981 */ /* 0x000f68000c1e1900 */
[----:B------:R-:W5:Y:S04]  /*0a70*/  @P0 LDG.E R12, desc[UR14][R12.64] ;  /* 0x0000000e0c0c0981 */ /* 0x000f68000c1e1900 */
[----:B------:R-:W5:Y:S01]  /*0a80*/  @P0 LDG.E R10, desc[UR14][R10.64] ;  /* 0x0000000e0a0a0981 */ /* 0x000f62000c1e1900 */
[----:B------:R-:W-:-:S02]  /*0a90*/  @P1 LEA R19, R16, UR12, 0x2 ;  /* 0x0000000c10131c11 */ /* 0x000fc4000f8e10ff */
[----:B------:R-:W-:Y:S02]  /*0aa0*/  @P0 IADD3 R7, PT, PT, R0, UR5, RZ ;  /* 0x0000000500070c10 */ /* 0x000fe4000fffe0ff */
[----:B------:R-:W-:Y:S02]  /*0ab0*/  @P1 LEA R21, R16, UR29, 0x2 ;  /* 0x0000001d10151c11 */ /* 0x000fe4000f8e10ff */
[C---:B------:R-:W-:Y:S02]  /*0ac0*/  @P0 LEA R17, R7.reuse, UR12, 0x2 ;  /* 0x0000000c07110c11 */ /* 0x040fe4000f8e10ff */
[----:B------:R-:W-:Y:S01]  /*0ad0*/  @P0 LEA R7, R7, UR29, 0x2 ;  /* 0x0000001d07070c11 */ /* 0x000fe2000f8e10ff */
[----:B--2---:R1:W-:Y:S04]  /*0ae0*/  @P1 STS [R19], R18 ;  /* 0x0000001213001388 */ /* 0x0043e80000000800 */
[----:B----4-:R1:W-:Y:S04]  /*0af0*/  @P1 STS [R21], R20 ;  /* 0x0000001415001388 */ /* 0x0103e80000000800 */
[----:B---3--:R1:W-:Y:S04]  /*0b00*/  @P1 STS [R19+0x4], R22 ;  /* 0x0000041613001388 */ /* 0x0083e80000000800 */
[----:B-----5:R1:W-:Y:S04]  /*0b10*/  @P1 STS [R21+0x4], R24 ;  /* 0x0000041815001388 */ /* 0x0203e80000000800 */
[----:B------:R1:W-:Y:S04]  /*0b20*/  @P0 STS [R17], R12 ;  /* 0x0000000c11000388 */ /* 0x0003e80000000800 */
[----:B------:R1:W-:Y:S02]  /*0b30*/  @P0 STS [R7], R10 ;  /* 0x0000000a07000388 */ /* 0x0003e40000000800 */
.L_x_0:
[----:B------:R-:W2:Y:S02]  /*0b40*/  LDCU UR5, c[0x0][0x3a4] ;  /* 0x00007480ff0577ac */ /* 0x000ea40008000800 */
[----:B--2---:R-:W-:Y:S01]  /*0b50*/  UISETP.GE.AND UP1, UPT, UR5, 0x1, UPT ;  /* 0x000000010500788c */ /* 0x004fe2000bf26270 */
[----:B------:R-:W-:Y:S08]  /*0b60*/  BAR.SYNC.DEFER_BLOCKING 0x0 ;  /* 0x0000000000007b1d */ /* 0x000ff00000010000 */
[----:B------:R-:W-:Y:S05]  /*0b70*/  BRA.U !UP1, `(.L_x_4) ;  /* 0x0000002d09fc7547 */ /* 0x000fea000b800000 */
[----:B------:R-:W-:-:S05]  /*0b80*/  UMOV UR5, URZ ;  /* 0x000000ff00057c82 */ /* 0x000fca0008000000 */
.L_x_41:
[----:B-1234-:R-:W-:Y:S05]  /*0b90*/  BRA.U !UP0, `(.L_x_5) ;  /* 0x0000000508e47547 */ /* 0x01efea000b800000 */
[----:B------:R-:W-:Y:S01]  /*0ba0*/  UISETP.GE.U32.AND UP1, UPT, UR26, 0xf, UPT ;  /* 0x0000000f1a00788c */ /* 0x000fe2000bf26070 */
[----:B-1----:R-:W-:Y:S01]  /*0bb0*/  MOV R7, UR5 ;  /* 0x0000000500077c02 */ /* 0x002fe20008000f00 */
[----:B------:R-:W-:-:S04]  /*0bc0*/  UMOV UR6, URZ ;  /* 0x000000ff00067c82 */ /* 0x000fc80008000000 */
[----:B------:R-:W-:-:S03]  /*0bd0*/  IMAD R7, R7, UR18, R4 ;  /* 0x0000001207077c24 */ /* 0x000fc6000f8e0204 */
[----:B------:R-:W-:Y:S05]  /*0be0*/  BRA.U !UP1, `(.L_x_6) ;  /* 0x0000000109b47547 */ /* 0x000fea000b800000 */
[----:B------:R-:W1:Y:S01]  /*0bf0*/  S2UR UR7, SR_CgaCtaId ;  /* 0x00000000000779c3 */ /* 0x000e620000008800 */
[----:B------:R-:W-:Y:S02]  /*0c00*/  UMOV UR6, 0x400 ;  /* 0x0000040000067882 */ /* 0x000fe40000000000 */
[----:B-1----:R-:W-:-:S03]  /*0c10*/  ULEA UR7, UR7, UR6, 0x18 ;  /* 0x0000000607077291 */ /* 0x002fc6000f8ec0ff */
[----:B------:R-:W-:-:S09]  /*0c20*/  UMOV UR6, URZ ;  /* 0x000000ff00067c82 */ /* 0x000fd20008000000 */
.L_x_7:
[----:B-1----:R-:W1:Y:S01]  /*0c30*/  LDC.64 R8, c[0x0][0x380] ;  /* 0x0000e000ff087b82 */ /* 0x002e620000000a00 */
[----:B------:R-:W-:-:S05]  /*0c40*/  IADD3 R11, PT, PT, R7, UR6, RZ ;  /* 0x00000006070b7c10 */ /* 0x000fca000fffe0ff */
[----:B-1----:R-:W-:-:S05]  /*0c50*/  IMAD.WIDE R8, R11, 0x4, R8 ;  /* 0x000000040b087825 */ /* 0x002fca00078e0208 */
[----:B------:R-:W2:Y:S04]  /*0c60*/  LDG.E R10, desc[UR14][R8.64] ;  /* 0x0000000e080a7981 */ /* 0x000ea8000c1e1900 */
[----:B0-----:R-:W3:Y:S04]  /*0c70*/  LDG.E R12, desc[UR14][R8.64+0x4] ;  /* 0x0000040e080c7981 */ /* 0x001ee8000c1e1900 */
        /* <DEDUP_REMOVED lines=13> */
[----:B------:R-:W5:Y:S01]  /*0d50*/  LDG.E R23, desc[UR14][R8.64+0x3c] ;  /* 0x00003c0e08177981 */ /* 0x000f62000c1e1900 */
[----:B------:R-:W-:Y:S01]  /*0d60*/  IADD3 R11, PT, PT, R0, UR6, RZ ;  /* 0x00000006000b7c10 */ /* 0x000fe2000fffe0ff */
[----:B------:R-:W-:-:S03]  /*0d70*/  UIADD3 UR6, UPT, UPT, UR6, 0x10, URZ ;  /* 0x0000001006067890 */ /* 0x000fc6000fffe0ff */
[----:B------:R-:W-:Y:S01]  /*0d80*/  LEA R11, R11, UR7, 0x2 ;  /* 0x000000070b0b7c11 */ /* 0x000fe2000f8e10ff */
[----:B------:R-:W-:-:S04]  /*0d90*/  UISETP.NE.AND UP1, UPT, UR6, UR9, UPT ;  /* 0x000000090600728c */ /* 0x000fc8000bf25270 */
[----:B--2---:R1:W-:Y:S04]  /*0da0*/  STS [R11], R10 ;  /* 0x0000000a0b007388 */ /* 0x0043e80000000800 */
[----:B---3--:R1:W-:Y:S04]  /*0db0*/  STS [R11+0x4], R12 ;  /* 0x0000040c0b007388 */ /* 0x0083e80000000800 */
[----:B----4-:R1:W-:Y:S04]  /*0dc0*/  STS [R11+0x8], R14 ;  /* 0x0000080e0b007388 */ /* 0x0103e80000000800 */
[----:B-----5:R1:W-:Y:S04]  /*0dd0*/  STS [R11+0xc], R16 ;  /* 0x00000c100b007388 */ /* 0x0203e80000000800 */
[----:B------:R1:W-:Y:S04]  /*0de0*/  STS [R11+0x10], R18 ;  /* 0x000010120b007388 */ /* 0x0003e80000000800 */
        /* <DEDUP_REMOVED lines=10> */
[----:B------:R1:W-:Y:S01]  /*0e90*/  STS [R11+0x3c], R23 ;  /* 0x00003c170b007388 */ /* 0x0003e20000000800 */
[----:B------:R-:W-:Y:S05]  /*0ea0*/  BRA.U UP1, `(.L_x_7) ;  /* 0xfffffffd01607547 */ /* 0x000fea000b83ffff */
[----:B------:R-:W-:-:S05]  /*0eb0*/  UMOV UR6, UR9 ;  /* 0x0000000900067c82 */ /* 0x000fca0008000000 */
.L_x_6:
[----:B------:R-:W-:-:S09]  /*0ec0*/  UISETP.NE.AND UP1, UPT, UR23, URZ, UPT ;  /* 0x000000ff1700728c */ /* 0x000fd2000bf25270 */
[----:B------:R-:W-:Y:S05]  /*0ed0*/  BRA.U !UP1, `(.L_x_5) ;  /* 0x0000000509147547 */ /* 0x000fea000b800000 */
[----:B------:R-:W-:Y:S02]  /*0ee0*/  UIADD3 UR7, UPT, UPT, UR23, -0x1, URZ ;  /* 0xffffffff17077890 */ /* 0x000fe4000fffe0ff */
[----:B------:R-:W-:Y:S02]  /*0ef0*/  UISETP.NE.AND UP2, UPT, UR25, URZ, UPT ;  /* 0x000000ff1900728c */ /* 0x000fe4000bf45270 */
[----:B------:R-:W-:-:S09]  /*0f00*/  UISETP.GE.U32.AND UP1, UPT, UR7, 0x7, UPT ;  /* 0x000000070700788c */ /* 0x000fd2000bf26070 */
[----:B------:R-:W-:Y:S05]  /*0f10*/  BRA.U !UP1, `(.L_x_8) ;  /* 0x0000000109647547 */ /* 0x000fea000b800000 */
[----:B------:R-:W2:Y:S01]  /*0f20*/  LDC.64 R8, c[0x0][0x380] ;  /* 0x0000e000ff087b82 */ /* 0x000ea20000000a00 */
[----:B-1----:R-:W-:-:S05]  /*0f30*/  IADD3 R11, PT, PT, R7, UR6, RZ ;  /* 0x00000006070b7c10 */ /* 0x002fca000fffe0ff */
[----:B--2---:R-:W-:-:S05]  /*0f40*/  IMAD.WIDE R8, R11, 0x4, R8 ;  /* 0x000000040b087825 */ /* 0x004fca00078e0208 */
[----:B------:R-:W2:Y:S04]  /*0f50*/  LDG.E R10, desc[UR14][R8.64] ;  /* 0x0000000e080a7981 */ /* 0x000ea8000c1e1900 */
[----:B0-----:R-:W3:Y:S04]  /*0f60*/  LDG.E R12, desc[UR14][R8.64+0x4] ;  /* 0x0000040e080c7981 */ /* 0x001ee8000c1e1900 */
[----:B------:R-:W4:Y:S04]  /*0f70*/  LDG.E R14, desc[UR14][R8.64+0x8] ;  /* 0x0000080e080e7981 */ /* 0x000f28000c1e1900 */
[----:B------:R-:W5:Y:S04]  /*0f80*/  LDG.E R16, desc[UR14][R8.64+0xc] ;  /* 0x00000c0e08107981 */ /* 0x000f68000c1e1900 */
[----:B------:R-:W5:Y:S04]  /*0f90*/  LDG.E R18, desc[UR14][R8.64+0x10] ;  /* 0x0000100e08127981 */ /* 0x000f68000c1e1900 */
[----:B------:R-:W5:Y:S04]  /*0fa0*/  LDG.E R20, desc[UR14][R8.64+0x14] ;  /* 0x0000140e08147981 */ /* 0x000f68000c1e1900 */
[----:B------:R-:W5:Y:S04]  /*0fb0*/  LDG.E R22, desc[UR14][R8.64+0x18] ;  /* 0x0000180e08167981 */ /* 0x000f68000c1e1900 */
[----:B------:R-:W5:Y:S01]  /*0fc0*/  LDG.E R24, desc[UR14][R8.64+0x1c] ;  /* 0x00001c0e08187981 */ /* 0x000f62000c1e1900 */
[----:B------:R-:W0:Y:S01]  /*0fd0*/  S2UR UR13, SR_CgaCtaId ;  /* 0x00000000000d79c3 */ /* 0x000e220000008800 */
[----:B------:R-:W-:Y:S01]  /*0fe0*/  UMOV UR7, 0x400 ;  /* 0x0000040000077882 */ /* 0x000fe20000000000 */
[----:B------:R-:W-:Y:S01]  /*0ff0*/  IADD3 R11, PT, PT, R0, UR6, RZ ;  /* 0x00000006000b7c10 */ /* 0x000fe2000fffe0ff */
[----:B------:R-:W-:-:S02]  /*1000*/  UIADD3 UR6, UPT, UPT, UR6, 0x8, URZ ;  /* 0x0000000806067890 */ /* 0x000fc4000fffe0ff */
[----:B0-----:R-:W-:-:S06]  /*1010*/  ULEA UR7, UR13, UR7, 0x18 ;  /* 0x000000070d077291 */ /* 0x001fcc000f8ec0ff */
[----:B------:R-:W-:-:S05]  /*1020*/  LEA R11, R11, UR7, 0x2 ;  /* 0x000000070b0b7c11 */ /* 0x000fca000f8e10ff */
[----:B--2---:R2:W-:Y:S04]  /*1030*/  STS [R11], R10 ;  /* 0x0000000a0b007388 */ /* 0x0045e80000000800 */
[----:B---3--:R2:W-:Y:S04]  /*1040*/  STS [R11+0x4], R12 ;  /* 0x0000040c0b007388 */ /* 0x0085e80000000800 */
[----:B----4-:R2:W-:Y:S04]  /*1050*/  STS [R11+0x8], R14 ;  /* 0x0000080e0b007388 */ /* 0x0105e80000000800 */
[----:B-----5:R2:W-:Y:S04]  /*1060*/  STS [R11+0xc], R16 ;  /* 0x00000c100b007388 */ /* 0x0205e80000000800 */
[----:B------:R2:W-:Y:S04]  /*1070*/  STS [R11+0x10], R18 ;  /* 0x000010120b007388 */ /* 0x0005e80000000800 */
[----:B------:R2:W-:Y:S04]  /*1080*/  STS [R11+0x14], R20 ;  /* 0x000014140b007388 */ /* 0x0005e80000000800 */
[----:B------:R2:W-:Y:S04]  /*1090*/  STS [R11+0x18], R22 ;  /* 0x000018160b007388 */ /* 0x0005e80000000800 */
[----:B------:R2:W-:Y:S02]  /*10a0*/  STS [R11+0x1c], R24 ;  /* 0x00001c180b007388 */ /* 0x0005e40000000800 */
.L_x_8:
[----:B------:R-:W-:Y:S05]  /*10b0*/  BRA.U !UP2, `(.L_x_5) ;  /* 0x000000010a9c7547 */ /* 0x000fea000b800000 */
[----:B------:R-:W-:Y:S02]  /*10c0*/  UISETP.GE.U32.AND UP1, UPT, UR27, 0x3, UPT ;  /* 0x000000031b00788c */ /* 0x000fe4000bf26070 */
[----:B------:R-:W-:-:S07]  /*10d0*/  UISETP.NE.AND UP2, UPT, UR24, URZ, UPT ;  /* 0x000000ff1800728c */ /* 0x000fce000bf45270 */
[----:B------:R-:W-:Y:S05]  /*10e0*/  BRA.U !UP1, `(.L_x_9) ;  /* 0x0000000109447547 */ /* 0x000fea000b800000 */
[----:B------:R-:W3:Y:S01]  /*10f0*/  LDC.64 R8, c[0x0][0x380] ;  /* 0x0000e000ff087b82 */ /* 0x000ee20000000a00 */
[----:B-12---:R-:W-:-:S05]  /*1100*/  IADD3 R11, PT, PT, R7, UR6, RZ ;  /* 0x00000006070b7c10 */ /* 0x006fca000fffe0ff */
[----:B---3--:R-:W-:-:S05]  /*1110*/  IMAD.WIDE R8, R11, 0x4, R8 ;  /* 0x000000040b087825 */ /* 0x008fca00078e0208 */
[----:B------:R-:W2:Y:S04]  /*1120*/  LDG.E R10, desc[UR14][R8.64] ;  /* 0x0000000e080a7981 */ /* 0x000ea8000c1e1900 */
[----:B0-----:R-:W3:Y:S04]  /*1130*/  LDG.E R12, desc[UR14][R8.64+0x4] ;  /* 0x0000040e080c7981 */ /* 0x001ee8000c1e1900 */
[----:B------:R-:W4:Y:S04]  /*1140*/  LDG.E R14, desc[UR14][R8.64+0x8] ;  /* 0x0000080e080e7981 */ /* 0x000f28000c1e1900 */
        /* <DEDUP_REMOVED lines=10> */
[----:B-----5:R0:W-:Y:S02]  /*11f0*/  STS [R11+0xc], R16 ;  /* 0x00000c100b007388 */ /* 0x0201e40000000800 */
.L_x_9:
[----:B------:R-:W-:Y:S05]  /*1200*/  BRA.U !UP2, `(.L_x_5) ;  /* 0x000000010a487547 */ /* 0x000fea000b800000 */
[----:B------:R-:W3:Y:S01]  /*1210*/  LDC.64 R8, c[0x0][0x380] ;  /* 0x0000e000ff087b82 */ /* 0x000ee20000000a00 */
[----:B------:R-:W-:-:S05]  /*1220*/  IADD3 R7, PT, PT, R7, UR6, RZ ;  /* 0x0000000607077c10 */ /* 0x000fca000fffe0ff */
[----:B---3--:R-:W-:-:S05]  /*1230*/  IMAD.WIDE R8, R7, 0x4, R8 ;  /* 0x0000000407087825 */ /* 0x008fca00078e0208 */
[----:B------:R-:W3:Y:S01]  /*1240*/  LDG.E R7, desc[UR14][R8.64] ;  /* 0x0000000e08077981 */ /* 0x000ee2000c1e1900 */
[----:B------:R-:W4:Y:S01]  /*1250*/  S2UR UR13, SR_CgaCtaId ;  /* 0x00000000000d79c3 */ /* 0x000f220000008800 */
[----:B------:R-:W-:Y:S01]  /*1260*/  UMOV UR7, 0x400 ;  /* 0x0000040000077882 */ /* 0x000fe20000000000 */
[----:B012---:R-:W-:Y:S01]  /*1270*/  IADD3 R10, PT, PT, R0, UR6, RZ ;  /* 0x00000006000a7c10 */ /* 0x007fe2000fffe0ff */
[----:B------:R-:W-:Y:S02]  /*1280*/  UISETP.NE.AND UP1, UPT, UR24, 0x1, UPT ;  /* 0x000000011800788c */ /* 0x000fe4000bf25270 */
[----:B----4-:R-:W-:-:S06]  /*1290*/  ULEA UR7, UR13, UR7, 0x18 ;  /* 0x000000070d077291 */ /* 0x010fcc000f8ec0ff */
[----:B------:R-:W-:-:S05]  /*12a0*/  LEA R12, R10, UR7, 0x2 ;  /* 0x000000070a0c7c11 */ /* 0x000fca000f8e10ff */
[----:B---3--:R3:W-:Y:S01]  /*12b0*/  STS [R12], R7 ;  /* 0x000000070c007388 */ /* 0x0087e20000000800 */
[----:B------:R-:W-:Y:S05]  /*12c0*/  BRA.U !UP1, `(.L_x_5) ;  /* 0x0000000109187547 */ /* 0x000fea000b800000 */
[----:B------:R-:W-:Y:S01]  /*12d0*/  UISETP.NE.AND UP1, UPT, UR24, 0x2, UPT ;  /* 0x000000021800788c */ /* 0x000fe2000bf25270 */
[----:B---3--:R-:W2:Y:S05]  /*12e0*/  LDG.E R7, desc[UR14][R8.64+0x4] ;  /* 0x0000040e08077981 */ /* 0x008eaa000c1e1900 */
[----:B------:R-:W-:-:S13]  /*12f0*/  PLOP3.LUT P0, PT, PT, PT, UP1, 0x80, 0x8 ;  /* 0x000000000008781c */ /* 0x000fda0003f0f018 */
[----:B------:R-:W3:Y:S04]  /*1300*/  @P0 LDG.E R10, desc[UR14][R8.64+0x8] ;  /* 0x0000080e080a0981 */ /* 0x000ee8000c1e1900 */
[----:B--2---:R4:W-:Y:S04]  /*1310*/  STS [R12+0x4], R7 ;  /* 0x000004070c007388 */ /* 0x0049e80000000800 */
[----:B---3--:R4:W-:Y:S02]  /*1320*/  @P0 STS [R12+0x8], R10 ;  /* 0x0000080a0c000388 */ /* 0x0089e40000000800 */
.L_x_5:
[----:B------:R-:W0:Y:S08]  /*1330*/  LDC.64 R8, c[0x0][0x3a8] ;  /* 0x0000ea00ff087b82 */ /* 0x000e300000000a00 */
[----:B01234-:R-:W0:Y:S08]  /*1340*/  LDC.64 R12, c[0x0][0x3c0] ;  /* 0x0000f000ff0c7b82 */ /* 0x01fe300000000a00 */
[----:B------:R-:W1:Y:S01]  /*1350*/  LDC.64 R14, c[0x0][0x3b8] ;  /* 0x0000ee00ff0e7b82 */ /* 0x000e620000000a00 */
[----:B------:R-:W-:-:S04]  /*1360*/  IMAD R9, R9, UR5, R6 ;  /* 0x0000000509097c24 */ /* 0x000fc8000f8e0206 */
[----:B0-----:R-:W-:-:S05]  /*1370*/  IMAD.WIDE R12, R9, 0x4, R12 ;  /* 0x00000004090c7825 */ /* 0x001fca00078e020c */
[----:B------:R0:W5:Y:S01]  /*1380*/  LDG.E R10, desc[UR14][R12.64] ;  /* 0x0000000e0c0a7981 */ /* 0x000162000c1e1900 */
[----:B-1----:R-:W-:-:S05]  /*1390*/  IMAD.WIDE R14, R9, 0x4, R14 ;  /* 0x00000004090e7825 */ /* 0x002fca00078e020e */
[----:B------:R0:W5:Y:S01]  /*13a0*/  LDG.E R9, desc[UR14][R14.64] ;  /* 0x0000000e0e097981 */ /* 0x000162000c1e1900 */
[----:B------:R-:W-:Y:S02]  /*13b0*/  ISETP.GE.AND P3, PT, R8, 0x1, PT ;  /* 0x000000010800780c */ /* 0x000fe40003f66270 */
[----:B------:R-:W-:-:S11]  /*13c0*/  MOV R11, 0xff800000 ;  /* 0xff800000000b7802 */ /* 0x000fd60000000f00 */
[----:B0-----:R-:W-:Y:S05]  /*13d0*/  @!P3 BRA `(.L_x_10) ;  /* 0x000000080098b947 */ /* 0x001fea0003800000 */
[----:B------:R-:W-:Y:S05]  /*13e0*/  BRA.U !UP0, `(.L_x_11) ;  /* 0x0000000508c47547 */ /* 0x000fea000b800000 */
[----:B------:R-:W-:Y:S01]  /*13f0*/  MOV R11, 0xff800000 ;  /* 0xff800000000b7802 */ /* 0x000fe20000000f00 */
[----:B------:R-:W-:-:S06]  /*1400*/  UMOV UR6, URZ ;  /* 0x000000ff00067c82 */ /* 0x000fcc0008000000 */
.L_x_17:
[----:B------:R-:W-:Y:S01]  /*1410*/  UISETP.GE.U32.AND UP1, UPT, UR26, 0x7, UPT ;  /* 0x000000071a00788c */ /* 0x000fe2000bf26070 */
[----:B------:R-:W-:Y:S01]  /*1420*/  HFMA2 R25, -RZ, RZ, 0, 0 ;  /* 0x00000000ff197431 */ /* 0x000fe200000001ff */
[----:B------:R-:W-:-:S07]  /*1430*/  UMOV UR7, URZ ;  /* 0x000000ff00077c82 */ /* 0x000fce0008000000 */
[----:B------:R-:W-:Y:S05]  /*1440*/  BRA.U !UP1, `(.L_x_12) ;  /* 0x0000000109987547 */ /* 0x000fea000b800000 */
[----:B------:R-:W0:Y:S01]  /*1450*/  S2UR UR13, SR_CgaCtaId ;  /* 0x00000000000d79c3 */ /* 0x000e220000008800 */
[----:B------:R-:W-:Y:S01]  /*1460*/  UMOV UR7, 0x400 ;  /* 0x0000040000077882 */ /* 0x000fe20000000000 */
[----:B------:R-:W-:Y:S01]  /*1470*/  MOV R25, RZ ;  /* 0x000000ff00197202 */ /* 0x000fe20000000f00 */
[----:B------:R-:W1:Y:S01]  /*1480*/  LDCU UR17, c[0x0][0x39c] ;  /* 0x00007380ff1177ac */ /* 0x000e620008000800 */
[----:B0-----:R-:W-:-:S03]  /*1490*/  ULEA UR16, UR13, UR7, 0x18 ;  /* 0x000000070d107291 */ /* 0x001fc6000f8ec0ff */
[----:B-1----:R-:W-:-:S09]  /*14a0*/  UMOV UR7, URZ ;  /* 0x000000ff00077c82 */ /* 0x002fd20008000000 */
.L_x_13:
[----:B------:R-:W-:Y:S02]  /*14b0*/  UIMAD UR13, UR6, UR17, UR7 ;  /* 0x00000011060d72a4 */ /* 0x000fe4000f8e0207 */
[----:B------:R-:W-:Y:S01]  /*14c0*/  IADD3 R20, PT, PT, R0, UR7, RZ ;  /* 0x0000000700147c10 */ /* 0x000fe2000fffe0ff */
[----:B------:R-:W-:Y:S02]  /*14d0*/  UIADD3 UR7, UPT, UPT, UR7, 0x8, URZ ;  /* 0x0000000807077890 */ /* 0x000fe4000fffe0ff */
[----:B------:R-:W-:Y:S01]  /*14e0*/  ULEA UR13, UR13, UR12, 0x2 ;  /* 0x0000000c0d0d7291 */ /* 0x000fe2000f8e10ff */
[----:B------:R-:W-:Y:S01]  /*14f0*/  LEA R20, R20, UR16, 0x2 ;  /* 0x0000001014147c11 */ /* 0x000fe2000f8e10ff */
[----:B------:R-:W-:-:S04]  /*1500*/  UISETP.NE.AND UP1, UPT, UR7, UR11, UPT ;  /* 0x0000000b0700728c */ /* 0x000fc8000bf25270 */
[----:B------:R-:W-:Y:S04]  /*1510*/  LDS R22, [R20] ;  /* 0x0000000014167984 */ /* 0x000fe80000000800 */
[----:B------:R-:W0:Y:S04]  /*1520*/  LDS R21, [UR13] ;  /* 0x0000000dff157984 */ /* 0x000e280008000800 */
[----:B------:R-:W-:Y:S04]  /*1530*/  LDS R24, [R20+0x4] ;  /* 0x0000040014187984 */ /* 0x000fe80000000800 */
[----:B------:R-:W1:Y:S04]  /*1540*/  LDS R23, [UR13+0x4] ;  /* 0x0000040dff177984 */ /* 0x000e680008000800 */
[----:B------:R-:W-:Y:S04]  /*1550*/  LDS R16, [R20+0x8] ;  /* 0x0000080014107984 */ /* 0x000fe80000000800 */
[----:B------:R-:W2:Y:S04]  /*1560*/  LDS R7, [UR13+0x8] ;  /* 0x0000080dff077984 */ /* 0x000ea80008000800 */
[----:B------:R-:W-:Y:S04]  /*1570*/  LDS R19, [R20+0xc] ;  /* 0x00000c0014137984 */ /* 0x000fe80000000800 */
[----:B------:R-:W3:Y:S04]  /*1580*/  LDS R8, [UR13+0xc] ;  /* 0x00000c0dff087984 */ /* 0x000ee80008000800 */
[----:B------:R-:W-:Y:S04]  /*1590*/  LDS R17, [R20+0x10] ;  /* 0x0000100014117984 */ /* 0x000fe80000000800 */
[----:B------:R-:W4:Y:S04]  /*15a0*/  LDS R18, [UR13+0x10] ;  /* 0x0000100dff127984 */ /* 0x000f280008000800 */
[----:B------:R-:W-:Y:S01]  /*15b0*/  LDS R26, [UR13+0x1c] ;  /* 0x00001c0dff1a7984 */ /* 0x000fe20008000800 */
[----:B0-----:R-:W-:-:S03]  /*15c0*/  FFMA R25, R22, R21, R25 ;  /* 0x0000001516197223 */ /* 0x001fc60000000019 */
[----:B------:R-:W-:Y:S04]  /*15d0*/  LDS R21, [R20+0x14] ;  /* 0x0000140014157984 */ /* 0x000fe80000000800 */
[----:B------:R-:W0:Y:S01]  /*15e0*/  LDS R22, [UR13+0x14] ;  /* 0x0000140dff167984 */ /* 0x000e220008000800 */
[----:B-1----:R-:W-:-:S03]  /*15f0*/  FFMA R27, R24, R23, R25 ;  /* 0x00000017181b7223 */ /* 0x002fc60000000019 */
[----:B------:R-:W-:Y:S04]  /*1600*/  LDS R23, [R20+0x18] ;  /* 0x0000180014177984 */ /* 0x000fe80000000800 */
[----:B------:R-:W1:Y:S01]  /*1610*/  LDS R24, [UR13+0x18] ;  /* 0x0000180dff187984 */ /* 0x000e620008000800 */
[----:B--2---:R-:W-:-:S03]  /*1620*/  FFMA R16, R16, R7, R27 ;  /* 0x0000000710107223 */ /* 0x004fc6000000001b */
[----:B------:R-:W2:Y:S01]  /*1630*/  LDS R25, [R20+0x1c] ;  /* 0x00001c0014197984 */ /* 0x000ea20000000800 */
[----:B---3--:R-:W-:-:S04]  /*1640*/  FFMA R8, R19, R8, R16 ;  /* 0x0000000813087223 */ /* 0x008fc80000000010 */
[----:B----4-:R-:W-:-:S04]  /*1650*/  FFMA R8, R17, R18, R8 ;  /* 0x0000001211087223 */ /* 0x010fc80000000008 */
[----:B0-----:R-:W-:-:S04]  /*1660*/  FFMA R8, R21, R22, R8 ;  /* 0x0000001615087223 */ /* 0x001fc80000000008 */
[----:B-1----:R-:W-:-:S04]  /*1670*/  FFMA R8, R23, R24, R8 ;  /* 0x0000001817087223 */ /* 0x002fc80000000008 */
[----:B--2---:R-:W-:Y:S01]  /*1680*/  FFMA R25, R25, R26, R8 ;  /* 0x0000001a19197223 */ /* 0x004fe20000000008 */
[----:B------:R-:W-:Y:S06]  /*1690*/  BRA.U UP1, `(.L_x_13) ;  /* 0xfffffffd01847547 */ /* 0x000fec000b83ffff */
[----:B------:R-:W-:-:S05]  /*16a0*/  UMOV UR7, UR11 ;  /* 0x0000000b00077c82 */ /* 0x000fca0008000000 */
.L_x_12:
[----:B------:R-:W-:-:S09]  /*16b0*/  UISETP.NE.AND UP1, UPT, UR25, URZ, UPT ;  /* 0x000000ff1900728c */ /* 0x000fd2000bf25270 */
[----:B------:R-:W-:Y:S05]  /*16c0*/  BRA.U !UP1, `(.L_x_14) ;  /* 0x0000000109dc7547 */ /* 0x000fea000b800000 */
[----:B------:R-:W-:Y:S02]  /*16d0*/  UISETP.GE.U32.AND UP1, UPT, UR27, 0x3, UPT ;  /* 0x000000031b00788c */ /* 0x000fe4000bf26070 */
[----:B------:R-:W-:-:S07]  /*16e0*/  UISETP.NE.AND UP2, UPT, UR24, URZ, UPT ;  /* 0x000000ff1800728c */ /* 0x000fce000bf45270 */
[----:B------:R-:W-:Y:S05]  /*16f0*/  BRA.U !UP1, `(.L_x_15) ;  /* 0x0000000109547547 */ /* 0x000fea000b800000 */
[----:B------:R-:W0:Y:S01]  /*1700*/  S2UR UR17, SR_CgaCtaId ;  /* 0x00000000001179c3 */ /* 0x000e220000008800 */
[----:B------:R-:W1:Y:S01]  /*1710*/  LDCU UR13, c[0x0][0x39c] ;  /* 0x00007380ff0d77ac */ /* 0x000e620008000800 */
[----:B------:R-:W-:Y:S01]  /*1720*/  IADD3 R7, PT, PT, R0, UR7, RZ ;  /* 0x0000000700077c10 */ /* 0x000fe2000fffe0ff */
[----:B------:R-:W-:Y:S01]  /*1730*/  UMOV UR16, 0x400 ;  /* 0x0000040000107882 */ /* 0x000fe20000000000 */
[----:B-1----:R-:W-:Y:S02]  /*1740*/  UIMAD UR13, UR6, UR13, UR7 ;  /* 0x0000000d060d72a4 */ /* 0x002fe4000f8e0207 */
[----:B------:R-:W-:Y:S02]  /*1750*/  UIADD3 UR7, UPT, UPT, UR7, 0x4, URZ ;  /* 0x0000000407077890 */ /* 0x000fe4000fffe0ff */
[----:B------:R-:W-:Y:S02]  /*1760*/  ULEA UR13, UR13, UR12, 0x2 ;  /* 0x0000000c0d0d7291 */ /* 0x000fe4000f8e10ff */
[----:B0-----:R-:W-:-:S06]  /*1770*/  ULEA UR16, UR17, UR16, 0x18 ;  /* 0x0000001011107291 */ /* 0x001fcc000f8ec0ff */
[----:B------:R-:W-:Y:S01]  /*1780*/  LEA R7, R7, UR16, 0x2 ;  /* 0x0000001007077c11 */ /* 0x000fe2000f8e10ff */
[----:B------:R-:W-:Y:S04]  /*1790*/  LDS R16, [UR13] ;  /* 0x0000000dff107984 */ /* 0x000fe80008000800 */
[----:B------:R-:W0:Y:S04]  /*17a0*/  LDS R8, [R7] ;  /* 0x0000000007087984 */ /* 0x000e280000000800 */
[----:B------:R-:W-:Y:S04]  /*17b0*/  LDS R17, [R7+0x4] ;  /* 0x0000040007117984 */ /* 0x000fe80000000800 */
[----:B------:R-:W1:Y:S04]  /*17c0*/  LDS R18, [UR13+0x4] ;  /* 0x0000040dff127984 */ /* 0x000e680008000800 */
[----:B------:R-:W-:Y:S04]  /*17d0*/  LDS R19, [R7+0x8] ;  /* 0x0000080007137984 */ /* 0x000fe80000000800 */
[----:B------:R-:W2:Y:S04]  /*17e0*/  LDS R20, [UR13+0x8] ;  /* 0x0000080dff147984 */ /* 0x000ea80008000800 */
[----:B------:R-:W-:Y:S04]  /*17f0*/  LDS R21, [R7+0xc] ;  /* 0x00000c0007157984 */ /* 0x000fe80000000800 */
[----:B------:R-:W3:Y:S01]  /*1800*/  LDS R22, [UR13+0xc] ;  /* 0x00000c0dff167984 */ /* 0x000ee20008000800 */
[----:B0-----:R-:W-:-:S04]  /*1810*/  FFMA R8, R8, R16, R25 ;  /* 0x0000001008087223 */ /* 0x001fc80000000019 */
[----:B-1----:R-:W-:-:S04]  /*1820*/  FFMA R8, R17, R18, R8 ;  /* 0x0000001211087223 */ /* 0x002fc80000000008 */
[----:B--2---:R-:W-:-:S04]  /*1830*/  FFMA R8, R19, R20, R8 ;  /* 0x0000001413087223 */ /* 0x004fc80000000008 */
[----:B---3--:R-:W-:-:S07]  /*1840*/  FFMA R25, R21, R22, R8 ;  /* 0x0000001615197223 */ /* 0x008fce0000000008 */
.L_x_15:
[----:B------:R-:W-:Y:S05]  /*1850*/  BRA.U !UP2, `(.L_x_14) ;  /* 0x000000010a787547 */ /* 0x000fea000b800000 */
[----:B------:R-:W-:Y:S02]  /*1860*/  UISETP.NE.AND UP1, UPT, UR24, 0x1, UPT ;  /* 0x000000011800788c */ /* 0x000fe4000bf25270 */
[----:B------:R-:W-:-:S07]  /*1870*/  UISETP.NE.AND UP2, UPT, UR20, URZ, UPT ;  /* 0x000000ff1400728c */ /* 0x000fce000bf45270 */
[----:B------:R-:W-:Y:S05]  /*1880*/  BRA.U !UP1, `(.L_x_16) ;  /* 0x00000001093c7547 */ /* 0x000fea000b800000 */
[----:B------:R-:W0:Y:S01]  /*1890*/  S2UR UR16, SR_CgaCtaId ;  /* 0x00000000001079c3 */ /* 0x000e220000008800 */
[----:B------:R-:W1:Y:S01]  /*18a0*/  LDCU UR13, c[0x0][0x39c] ;  /* 0x00007380ff0d77ac */ /* 0x000e620008000800 */
[----:B------:R-:W-:Y:S01]  /*18b0*/  IADD3 R7, PT, PT, R0, UR7, RZ ;  /* 0x0000000700077c10 */ /* 0x000fe2000fffe0ff */
[----:B-1----:R-:W-:Y:S02]  /*18c0*/  UIMAD UR17, UR6, UR13, UR7 ;  /* 0x0000000d061172a4 */ /* 0x002fe4000f8e0207 */
[----:B------:R-:W-:Y:S01]  /*18d0*/  UIADD3 UR7, UPT, UPT, UR7, 0x2, URZ ;  /* 0x0000000207077890 */ /* 0x000fe2000fffe0ff */
[----:B------:R-:W-:Y:S01]  /*18e0*/  UMOV UR13, 0x400 ;  /* 0x00000400000d7882 */ /* 0x000fe20000000000 */
[----:B------:R-:W-:Y:S02]  /*18f0*/  ULEA UR17, UR17, UR12, 0x2 ;  /* 0x0000000c11117291 */ /* 0x000fe4000f8e10ff */
[----:B0-----:R-:W-:-:S06]  /*1900*/  ULEA UR13, UR16, UR13, 0x18 ;  /* 0x0000000d100d7291 */ /* 0x001fcc000f8ec0ff */
[----:B------:R-:W-:Y:S01]  /*1910*/  LEA R7, R7, UR13, 0x2 ;  /* 0x0000000d07077c11 */ /* 0x000fe2000f8e10ff */
[----:B------:R-:W-:Y:S04]  /*1920*/  LDS R16, [UR17] ;  /* 0x00000011ff107984 */ /* 0x000fe80008000800 */
[----:B------:R-:W0:Y:S04]  /*1930*/  LDS R8, [R7] ;  /* 0x0000000007087984 */ /* 0x000e280000000800 */
[----:B------:R-:W-:Y:S04]  /*1940*/  LDS R17, [R7+0x4] ;  /* 0x0000040007117984 */ /* 0x000fe80000000800 */
[----:B------:R-:W1:Y:S01]  /*1950*/  LDS R18, [UR17+0x4] ;  /* 0x00000411ff127984 */ /* 0x000e620008000800 */
[----:B0-----:R-:W-:-:S04]  /*1960*/  FFMA R8, R8, R16, R25 ;  /* 0x0000001008087223 */ /* 0x001fc80000000019 */
[----:B-1----:R-:W-:-:S07]  /*1970*/  FFMA R25, R17, R18, R8 ;  /* 0x0000001211197223 */ /* 0x002fce0000000008 */
.L_x_16:
[----:B------:R-:W-:Y:S05]  /*1980*/  BRA.U !UP2, `(.L_x_14) ;  /* 0x000000010a2c7547 */ /* 0x000fea000b800000 */
[----:B------:R-:W0:Y:S01]  /*1990*/  S2UR UR17, SR_CgaCtaId ;  /* 0x00000000001179c3 */ /* 0x000e220000008800 */
[----:B------:R-:W1:Y:S01]  /*19a0*/  LDCU UR13, c[0x0][0x39c] ;  /* 0x00007380ff0d77ac */ /* 0x000e620008000800 */
[----:B------:R-:W-:Y:S01]  /*19b0*/  IADD3 R7, PT, PT, R0, UR7, RZ ;  /* 0x0000000700077c10 */ /* 0x000fe2000fffe0ff */
[----:B------:R-:W-:Y:S01]  /*19c0*/  UMOV UR16, 0x400 ;  /* 0x0000040000107882 */ /* 0x000fe20000000000 */
[----:B-1----:R-:W-:-:S04]  /*19d0*/  UIMAD UR13, UR6, UR13, UR7 ;  /* 0x0000000d060d72a4 */ /* 0x002fc8000f8e0207 */
[----:B------:R-:W-:Y:S02]  /*19e0*/  ULEA UR13, UR13, UR12, 0x2 ;  /* 0x0000000c0d0d7291 */ /* 0x000fe4000f8e10ff */
[----:B0-----:R-:W-:-:S06]  /*19f0*/  ULEA UR16, UR17, UR16, 0x18 ;  /* 0x0000001011107291 */ /* 0x001fcc000f8ec0ff */
[----:B------:R-:W-:Y:S01]  /*1a00*/  LEA R7, R7, UR16, 0x2 ;  /* 0x0000001007077c11 */ /* 0x000fe2000f8e10ff */
[----:B------:R-:W-:Y:S04]  /*1a10*/  LDS R16, [UR13] ;  /* 0x0000000dff107984 */ /* 0x000fe80008000800 */
[----:B------:R-:W0:Y:S02]  /*1a20*/  LDS R8, [R7] ;  /* 0x0000000007087984 */ /* 0x000e240000000800 */
[----:B0-----:R-:W-:-:S07]  /*1a30*/  FFMA R25, R8, R16, R25 ;  /* 0x0000001008197223 */ /* 0x001fce0000000019 */
.L_x_14:
[----:B------:R-:W0:Y:S01]  /*1a40*/  LDC R8, c[0x0][0x3a8] ;  /* 0x0000ea00ff087b82 */ /* 0x000e220000000800 */
[----:B------:R-:W1:Y:S02]  /*1a50*/  LDCU UR7, c[0x0][0x3b0] ;  /* 0x00007600ff0777ac */ /* 0x000e640008000800 */
[----:B-1----:R-:W-:Y:S01]  /*1a60*/  FMUL R16, R25, UR7 ;  /* 0x0000000719107c20 */ /* 0x002fe20008400000 */
[----:B0-----:R-:W-:Y:S01]  /*1a70*/  IMAD R7, R3, R8, UR6 ;  /* 0x0000000603077e24 */ /* 0x001fe2000f8e0208 */
[----:B------:R-:W-:-:S03]  /*1a80*/  UIADD3 UR6, UPT, UPT, UR6, 0x1, URZ ;  /* 0x0000000106067890 */ /* 0x000fc6000fffe0ff */
[-C--:B------:R-:W-:Y:S02]  /*1a90*/  FSETP.GT.AND P0, PT, R16, R11.reuse, PT ;  /* 0x0000000b1000720b */ /* 0x080fe40003f04000 */
[----:B------:R-:W-:Y:S02]  /*1aa0*/  LEA R7, R7, UR31, 0x2 ;  /* 0x0000001f07077c11 */ /* 0x000fe4000f8e10ff */
[----:B------:R-:W-:Y:S02]  /*1ab0*/  ISETP.NE.AND P1, PT, R8, UR6, PT ;  /* 0x0000000608007c0c */ /* 0x000fe4000bf25270 */
[----:B------:R-:W-:Y:S01]  /*1ac0*/  FSEL R11, R16, R11, P0 ;  /* 0x0000000b100b7208 */ /* 0x000fe20000000000 */
[----:B------:R0:W-:Y:S10]  /*1ad0*/  STS [R7], R16 ;  /* 0x0000001007007388 */ /* 0x0001f40000000800 */
[----:B0-----:R-:W-:Y:S05]  /*1ae0*/  @!P1 BRA `(.L_x_10) ;  /* 0x0000000000d49947 */ /* 0x001fea0003800000 */
[----:B------:R-:W-:Y:S05]  /*1af0*/  BRA `(.L_x_17) ;  /* 0xfffffff800447947 */ /* 0x000fea000383ffff */
.L_x_11:
[----:B------:R-:W-:Y:S01]  /*1b00*/  ISETP.GE.U32.AND P0, PT, R8, 0x8, PT ;  /* 0x000000080800780c */ /* 0x000fe20003f06070 */
[----:B------:R-:W-:Y:S01]  /*1b10*/  UMOV UR6, URZ ;  /* 0x000000ff00067c82 */ /* 0x000fe20008000000 */
[----:B------:R-:W-:-:S11]  /*1b20*/  MOV R11, 0xff800000 ;  /* 0xff800000000b7802 */ /* 0x000fd60000000f00 */
[----:B------:R-:W-:Y:S05]  /*1b30*/  @!P0 BRA `(.L_x_18) ;  /* 0x0000000000488947 */ /* 0x000fea0003800000 */
[----:B------:R-:W-:Y:S01]  /*1b40*/  MOV R11, 0xff800000 ;  /* 0xff800000000b7802 */ /* 0x000fe20000000f00 */
[----:B------:R-:W-:-:S06]  /*1b50*/  UMOV UR6, URZ ;  /* 0x000000ff00067c82 */ /* 0x000fcc0008000000 */
.L_x_19:
[----:B0-----:R-:W-:Y:S01]  /*1b60*/  IMAD R7, R3, R8, UR6 ;  /* 0x0000000603077e24 */ /* 0x001fe2000f8e0208 */
[----:B------:R-:W-:Y:S01]  /*1b70*/  UIADD3 UR6, UPT, UPT, UR6, 0x8, URZ ;  /* 0x0000000806067890 */ /* 0x000fe2000fffe0ff */
[----:B------:R-:W-:-:S03]  /*1b80*/  FSETP.GT.AND P0, PT, R2, R11, PT ;  /* 0x0000000b0200720b */ /* 0x000fc60003f04000 */
[----:B------:R-:W-:Y:S01]  /*1b90*/  LEA R7, R7, UR31, 0x2 ;  /* 0x0000001f07077c11 */ /* 0x000fe2000f8e10ff */
[----:B------:R-:W-:Y:S01]  /*1ba0*/  UISETP.NE.AND UP1, UPT, UR6, UR8, UPT ;  /* 0x000000080600728c */ /* 0x000fe2000bf25270 */
[----:B------:R-:W-:-:S03]  /*1bb0*/  FSEL R11, R2, R11, P0 ;  /* 0x0000000b020b7208 */ /* 0x000fc60000000000 */
[----:B------:R0:W-:Y:S04]  /*1bc0*/  STS [R7], R2 ;  /* 0x0000000207007388 */ /* 0x0001e80000000800 */
        /* <DEDUP_REMOVED lines=9> */
.L_x_18:
[----:B------:R-:W-:-:S09]  /*1c60*/  UISETP.NE.AND UP1, UPT, UR22, URZ, UPT ;  /* 0x000000ff1600728c */ /* 0x000fd2000bf25270 */
[----:B------:R-:W-:Y:S05]  /*1c70*/  BRA.U !UP1, `(.L_x_10) ;  /* 0x0000000109707547 */ /* 0x000fea000b800000 */
[----:B------:R-:W-:Y:S02]  /*1c80*/  UISETP.GE.U32.AND UP1, UPT, UR28, 0x3, UPT ;  /* 0x000000031c00788c */ /* 0x000fe4000bf26070 */
[----:B------:R-:W-:-:S07]  /*1c90*/  UISETP.NE.AND UP2, UPT, UR21, URZ, UPT ;  /* 0x000000ff1500728c */ /* 0x000fce000bf45270 */
[----:B------:R-:W-:Y:S05]  /*1ca0*/  BRA.U !UP1, `(.L_x_20) ;  /* 0x0000000109247547 */ /* 0x000fea000b800000 */
[----:B0-----:R-:W-:Y:S01]  /*1cb0*/  IMAD R7, R3, R8, UR6 ;  /* 0x0000000603077e24 */ /* 0x001fe2000f8e0208 */
[----:B------:R-:W-:Y:S01]  /*1cc0*/  FSETP.GT.AND P0, PT, R2, R11, PT ;  /* 0x0000000b0200720b */ /* 0x000fe20003f04000 */
[----:B------:R-:W-:-:S03]  /*1cd0*/  UIADD3 UR6, UPT, UPT, UR6, 0x4, URZ ;  /* 0x0000000406067890 */ /* 0x000fc6000fffe0ff */
[----:B------:R-:W-:Y:S02]  /*1ce0*/  LEA R7, R7, UR31, 0x2 ;  /* 0x0000001f07077c11 */ /* 0x000fe4000f8e10ff */
[----:B------:R-:W-:-:S03]  /*1cf0*/  FSEL R11, R2, R11, P0 ;  /* 0x0000000b020b7208 */ /* 0x000fc60000000000 */
[----:B------:R1:W-:Y:S04]  /*1d00*/  STS [R7], R2 ;  /* 0x0000000207007388 */ /* 0x0003e80000000800 */
[----:B------:R1:W-:Y:S04]  /*1d10*/  STS [R7+0x4], R2 ;  /* 0x0000040207007388 */ /* 0x0003e80000000800 */
[----:B------:R1:W-:Y:S04]  /*1d20*/  STS [R7+0x8], R2 ;  /* 0x0000080207007388 */ /* 0x0003e80000000800 */
[----:B------:R1:W-:Y:S02]  /*1d30*/  STS [R7+0xc], R2 ;  /* 0x00000c0207007388 */ /* 0x0003e40000000800 */
.L_x_20:
[----:B------:R-:W-:Y:S05]  /*1d40*/  BRA.U !UP2, `(.L_x_10) ;  /* 0x000000010a3c7547 */ /* 0x000fea000b800000 */
[----:B------:R-:W-:Y:S01]  /*1d50*/  UISETP.NE.AND UP1, UPT, UR30, URZ, UPT ;  /* 0x000000ff1e00728c */ /* 0x000fe2000bf25270 */
[----:B------:R-:W-:-:S08]  /*1d60*/  ISETP.NE.AND P0, PT, RZ, UR19, PT ;  /* 0x00000013ff007c0c */ /* 0x000fd0000bf05270 */
[----:B------:R-:W-:Y:S05]  /*1d70*/  BRA.U !UP1, `(.L_x_21) ;  /* 0x00000001091c7547 */ /* 0x000fea000b800000 */
[----:B01----:R-:W-:Y:S01]  /*1d80*/  IMAD R7, R3, R8, UR6 ;  /* 0x0000000603077e24 */ /* 0x003fe2000f8e0208 */
[----:B------:R-:W-:Y:S01]  /*1d90*/  FSETP.GT.AND P1, PT, R2, R11, PT ;  /* 0x0000000b0200720b */ /* 0x000fe20003f24000 */
[----:B------:R-:W-:-:S03]  /*1da0*/  UIADD3 UR6, UPT, UPT, UR6, 0x2, URZ ;  /* 0x0000000206067890 */ /* 0x000fc6000fffe0ff */
[----:B------:R-:W-:Y:S02]  /*1db0*/  LEA R7, R7, UR31, 0x2 ;  /* 0x0000001f07077c11 */ /* 0x000fe4000f8e10ff */
[----:B------:R-:W-:-:S03]  /*1dc0*/  FSEL R11, R2, R11, P1 ;  /* 0x0000000b020b7208 */ /* 0x000fc60000800000 */
[----:B------:R2:W-:Y:S04]  /*1dd0*/  STS [R7], R2 ;  /* 0x0000000207007388 */ /* 0x0005e80000000800 */
[----:B------:R2:W-:Y:S02]  /*1de0*/  STS [R7+0x4], R2 ;  /* 0x0000040207007388 */ /* 0x0005e40000000800 */
.L_x_21:
[----:B012---:R-:W-:Y:S01]  /*1df0*/  @P0 IMAD R7, R3, R8, UR6 ;  /* 0x0000000603070e24 */ /* 0x007fe2000f8e0208 */
[----:B------:R-:W-:-:S04]  /*1e00*/  @P0 FSETP.GT.AND P1, PT, R2, R11, PT ;  /* 0x0000000b0200020b */ /* 0x000fc80003f24000 */
[----:B------:R-:W-:Y:S02]  /*1e10*/  @P0 LEA R7, R7, UR31, 0x2 ;  /* 0x0000001f07070c11 */ /* 0x000fe4000f8e10ff */
[----:B------:R-:W-:-:S03]  /*1e20*/  @P0 FSEL R11, R2, R11, P1 ;  /* 0x0000000b020b0208 */ /* 0x000fc60000800000 */
[----:B------:R2:W-:Y:S04]  /*1e30*/  @P0 STS [R7], R2 ;  /* 0x0000000207000388 */ /* 0x0005e80000000800 */
.L_x_10:
[----:B------:R-:W-:Y:S01]  /*1e40*/  HFMA2 R17, -RZ, RZ, 0, 0 ;  /* 0x00000000ff117431 */ /* 0x000fe200000001ff */
[----:B------:R-:W-:Y:S06]  /*1e50*/  @!P3 BRA `(.L_x_22) ;  /* 0x0000000400c4b947 */ /* 0x000fec0003800000 */
[----:B------:R-:W-:Y:S01]  /*1e60*/  ISETP.GE.U32.AND P0, PT, R8, 0x4, PT ;  /* 0x000000040800780c */ /* 0x000fe20003f06070 */
[----:B------:R-:W-:Y:S01]  /*1e70*/  UMOV UR6, URZ ;  /* 0x000000ff00067c82 */ /* 0x000fe20008000000 */
[----:B------:R-:W-:-:S11]  /*1e80*/  MOV R17, RZ ;  /* 0x000000ff00117202 */ /* 0x000fd60000000f00 */
[----:B------:R-:W-:Y:S05]  /*1e90*/  @!P0 BRA `(.L_x_23) ;  /* 0x0000000000e88947 */ /* 0x000fea0003800000 */
[----:B------:R-:W-:Y:S01]  /*1ea0*/  MOV R17, RZ ;  /* 0x000000ff00117202 */ /* 0x000fe20000000f00 */
[----:B------:R-:W-:-:S06]  /*1eb0*/  UMOV UR6, URZ ;  /* 0x000000ff00067c82 */ /* 0x000fcc0008000000 */
.L_x_24:
[----:B0123--:R-:W-:Y:S02]  /*1ec0*/  IMAD R7, R3, R8, UR6 ;  /* 0x0000000603077e24 */ /* 0x00ffe4000f8e0208 */
[----:B------:R-:W-:Y:S01]  /*1ed0*/  HFMA2 R19, -RZ, RZ, 0.96630859375, -0.0022525787353515625 ;  /* 0x3bbb989dff137431 */ /* 0x000fe200000001ff */
[----:B------:R-:W-:Y:S01]  /*1ee0*/  MOV R20, 0x437c0000 ;  /* 0x437c000000147802 */ /* 0x000fe20000000f00 */
[----:B------:R-:W-:Y:S01]  /*1ef0*/  UIADD3 UR6, UPT, UPT, UR6, 0x4, URZ ;  /* 0x0000000406067890 */ /* 0x000fe2000fffe0ff */
[----:B------:R-:W-:-:S03]  /*1f00*/  LEA R7, R7, UR31, 0x2 ;  /* 0x0000001f07077c11 */ /* 0x000fc6000f8e10ff */
[----:B------:R-:W-:Y:S02]  /*1f10*/  UISETP.NE.AND UP1, UPT, UR6, UR10, UPT ;  /* 0x0000000a0600728c */ /* 0x000fe4000bf25270 */
[----:B------:R-:W0:Y:S04]  /*1f20*/  LDS R26, [R7+0x4] ;  /* 0x00000400071a7984 */ /* 0x000e280000000800 */
[----:B------:R-:W1:Y:S04]  /*1f30*/  LDS R16, [R7] ;  /* 0x0000000007107984 */ /* 0x000e680000000800 */
[----:B------:R-:W2:Y:S04]  /*1f40*/  LDS R24, [R7+0x8] ;  /* 0x0000080007187984 */ /* 0x000ea80000000800 */
[----:B------:R-:W3:Y:S01]  /*1f50*/  LDS R22, [R7+0xc] ;  /* 0x00000c0007167984 */ /* 0x000ee20000000800 */
[----:B0-----:R-:W-:-:S04]  /*1f60*/  FADD R26, R26, -R11 ;  /* 0x8000000b1a1a7221 */ /* 0x001fc80000000000 */
[----:B------:R-:W-:Y:S01]  /*1f70*/  FFMA.SAT R23, R26, R19, 0.5 ;  /* 0x3f0000001a177423 */ /* 0x000fe20000002013 */
[----:B-1----:R-:W-:-:S03]  /*1f80*/  FADD R28, R16, -R11 ;  /* 0x8000000b101c7221 */ /* 0x002fc60000000000 */
[-C--:B------:R-:W-:Y:S01]  /*1f90*/  FFMA.RM R18, R23, R20.reuse, 12582913 ;  /* 0x4b40000117127423 */ /* 0x080fe20000004014 */
[--C-:B--2---:R-:W-:Y:S01]  /*1fa0*/  FADD R24, R24, -R11.reuse ;  /* 0x8000000b18187221 */ /* 0x104fe20000000000 */
[-C--:B------:R-:W-:Y:S02]  /*1fb0*/  FFMA.SAT R21, R28, R19.reuse, 0.5 ;  /* 0x3f0000001c157423 */ /* 0x080fe40000002013 */
[----:B------:R-:W-:Y:S01]  /*1fc0*/  FADD R23, R18, -12583039 ;  /* 0xcb40007f12177421 */ /* 0x000fe20000000000 */
[----:B---3--:R-:W-:Y:S01]  /*1fd0*/  FADD R22, R22, -R11 ;  /* 0x8000000b16167221 */ /* 0x008fe20000000000 */
[----:B------:R-:W-:Y:S02]  /*1fe0*/  FFMA.RM R16, R21, R20, 12582913 ;  /* 0x4b40000115107423 */ /* 0x000fe40000004014 */
[----:B------:R-:W-:Y:S01]  /*1ff0*/  FFMA R23, R26, 1.4426950216293334961, -R23 ;  /* 0x3fb8aa3b1a177823 */ /* 0x000fe20000000817 */
[-C--:B------:R-:W-:Y:S01]  /*2000*/  FFMA.SAT R25, R22, R19.reuse, 0.5 ;  /* 0x3f00000016197423 */ /* 0x080fe20000002013 */
[C---:B------:R-:W-:Y:S01]  /*2010*/  FADD R21, R16.reuse, -12583039 ;  /* 0xcb40007f10157421 */ /* 0x040fe20000000000 */
[----:B------:R-:W-:Y:S01]  /*2020*/  SHF.L.U32 R16, R16, 0x17, RZ ;  /* 0x0000001710107819 */ /* 0x000fe200000006ff */
[----:B------:R-:W-:Y:S01]  /*2030*/  FFMA R26, R26, 1.925963033500011079e-08, R23 ;  /* 0x32a570601a1a7823 */ /* 0x000fe20000000017 */
[----:B------:R-:W-:Y:S01]  /*2040*/  FFMA.SAT R23, R24, R19, 0.5 ;  /* 0x3f00000018177423 */ /* 0x000fe20000002013 */
[----:B------:R-:W-:-:S03]  /*2050*/  FFMA R21, R28, 1.4426950216293334961, -R21 ;  /* 0x3fb8aa3b1c157823 */ /* 0x000fc60000000815 */
[-C--:B------:R-:W-:Y:S01]  /*2060*/  FFMA.RM R19, R23, R20.reuse, 12582913 ;  /* 0x4b40000117137423 */ /* 0x080fe20000004014 */
[----:B------:R-:W-:Y:S01]  /*2070*/  FFMA.RM R20, R25, R20, 12582913 ;  /* 0x4b40000119147423 */ /* 0x000fe20000004014 */
[----:B------:R-:W-:Y:S01]  /*2080*/  FFMA R21, R28, 1.925963033500011079e-08, R21 ;  /* 0x32a570601c157823 */ /* 0x000fe20000000015 */
[----:B------:R-:W0:Y:S01]  /*2090*/  MUFU.EX2 R26, R26 ;  /* 0x0000001a001a7308 */ /* 0x000e220000000800 */
[----:B------:R-:W-:Y:S01]  /*20a0*/  FADD R23, R19, -12583039 ;  /* 0xcb40007f13177421 */ /* 0x000fe20000000000 */
[----:B------:R-:W-:-:S03]  /*20b0*/  FADD R25, R20, -12583039 ;  /* 0xcb40007f14197421 */ /* 0x000fc60000000000 */
[----:B------:R-:W-:Y:S01]  /*20c0*/  FFMA R23, R24, 1.4426950216293334961, -R23 ;  /* 0x3fb8aa3b18177823 */ /* 0x000fe20000000817 */
[----:B------:R-:W-:Y:S02]  /*20d0*/  FFMA R25, R22, 1.4426950216293334961, -R25 ;  /* 0x3fb8aa3b16197823 */ /* 0x000fe40000000819 */
[----:B------:R-:W1:Y:S01]  /*20e0*/  MUFU.EX2 R21, R21 ;  /* 0x0000001500157308 */ /* 0x000e620000000800 */
[----:B------:R-:W-:Y:S01]  /*20f0*/  FFMA R23, R24, 1.925963033500011079e-08, R23 ;  /* 0x32a5706018177823 */ /* 0x000fe20000000017 */
[----:B------:R-:W-:Y:S01]  /*2100*/  FFMA R22, R22, 1.925963033500011079e-08, R25 ;  /* 0x32a5706016167823 */ /* 0x000fe20000000019 */
[----:B------:R-:W-:Y:S02]  /*2110*/  SHF.L.U32 R25, R18, 0x17, RZ ;  /* 0x0000001712197819 */ /* 0x000fe400000006ff */
[----:B------:R-:W-:Y:S02]  /*2120*/  SHF.L.U32 R18, R19, 0x17, RZ ;  /* 0x0000001713127819 */ /* 0x000fe400000006ff */
[----:B------:R-:W-:Y:S01]  /*2130*/  SHF.L.U32 R19, R20, 0x17, RZ ;  /* 0x0000001714137819 */ /* 0x000fe200000006ff */
[----:B------:R-:W2:Y:S01]  /*2140*/  MUFU.EX2 R23, R23 ;  /* 0x0000001700177308 */ /* 0x000ea20000000800 */
[----:B0-----:R-:W-:-:S05]  /*2150*/  FMUL R26, R25, R26 ;  /* 0x0000001a191a7220 */ /* 0x001fca0000400000 */
[----:B------:R3:W-:Y:S02]  /*2160*/  STS [R7+0x4], R26 ;  /* 0x0000041a07007388 */ /* 0x0007e40000000800 */
[----:B------:R-:W0:Y:S01]  /*2170*/  MUFU.EX2 R22, R22 ;  /* 0x0000001600167308 */ /* 0x000e220000000800 */
[----:B-1----:R-:W-:-:S04]  /*2180*/  FMUL R16, R16, R21 ;  /* 0x0000001510107220 */ /* 0x002fc80000400000 */
[----:B------:R-:W-:Y:S01]  /*2190*/  FADD R17, R16, R17 ;  /* 0x0000001110117221 */ /* 0x000fe20000000000 */
[----:B------:R3:W-:Y:S01]  /*21a0*/  STS [R7], R16 ;  /* 0x0000001007007388 */ /* 0x0007e20000000800 */
[----:B--2---:R-:W-:Y:S02]  /*21b0*/  FMUL R18, R18, R23 ;  /* 0x0000001712127220 */ /* 0x004fe40000400000 */
[----:B------:R-:W-:-:S03]  /*21c0*/  FADD R17, R17, R26 ;  /* 0x0000001a11117221 */ /* 0x000fc60000000000 */
[----:B------:R3:W-:Y:S01]  /*21d0*/  STS [R7+0x8], R18 ;  /* 0x0000081207007388 */ /* 0x0007e20000000800 */
[----:B------:R-:W-:Y:S01]  /*21e0*/  FADD R17, R17, R18 ;  /* 0x0000001211117221 */ /* 0x000fe20000000000 */
[----:B0-----:R-:W-:-:S04]  /*21f0*/  FMUL R20, R19, R22 ;  /* 0x0000001613147220 */ /* 0x001fc80000400000 */
[----:B------:R-:W-:Y:S01]  /*2200*/  FADD R17, R17, R20 ;  /* 0x0000001411117221 */ /* 0x000fe20000000000 */
[----:B------:R3:W-:Y:S01]  /*2210*/  STS [R7+0xc], R20 ;  /* 0x00000c1407007388 */ /* 0x0007e20000000800 */
[----:B------:R-:W-:Y:S05]  /*2220*/  BRA.U UP1, `(.L_x_24) ;  /* 0xfffffffd01247547 */ /* 0x000fea000b83ffff */
[----:B------:R-:W-:-:S05]  /*2230*/  UMOV UR6, UR10 ;  /* 0x0000000a00067c82 */ /* 0x000fca0008000000 */
.L_x_23:
[----:B------:R-:W-:-:S09]  /*2240*/  UISETP.NE.AND UP1, UPT, UR21, URZ, UPT ;  /* 0x000000ff1500728c */ /* 0x000fd2000bf25270 */
[----:B------:R-:W-:Y:S05]  /*2250*/  BRA.U !UP1, `(.L_x_22) ;  /* 0x0000000109c47547 */ /* 0x000fea000b800000 */
[----:B------:R-:W-:Y:S02]  /*2260*/  UISETP.NE.AND UP1, UPT, UR30, URZ, UPT ;  /* 0x000000ff1e00728c */ /* 0x000fe4000bf25270 */
[----:B------:R-:W-:-:S07]  /*2270*/  UISETP.NE.AND UP2, UPT, UR19, URZ, UPT ;  /* 0x000000ff1300728c */ /* 0x000fce000bf45270 */
[----:B------:R-:W-:Y:S05]  /*2280*/  BRA.U !UP1, `(.L_x_25) ;  /* 0x0000000109747547 */ /* 0x000fea000b800000 */
[----:B0123--:R-:W-:Y:S02]  /*2290*/  IMAD R7, R3, R8, UR6 ;  /* 0x0000000603077e24 */ /* 0x00ffe4000f8e0208 */
[----:B------:R-:W-:Y:S01]  /*22a0*/  HFMA2 R21, -RZ, RZ, 0.96630859375, -0.0022525787353515625 ;  /* 0x3bbb989dff157431 */ /* 0x000fe200000001ff */
[----:B------:R-:W-:Y:S01]  /*22b0*/  MOV R22, 0x437c0000 ;  /* 0x437c000000167802 */ /* 0x000fe20000000f00 */
[----:B------:R-:W-:Y:S01]  /*22c0*/  UIADD3 UR6, UPT, UPT, UR6, 0x2, URZ ;  /* 0x0000000206067890 */ /* 0x000fe2000fffe0ff */
[----:B------:R-:W-:-:S05]  /*22d0*/  LEA R7, R7, UR31, 0x2 ;  /* 0x0000001f07077c11 */ /* 0x000fca000f8e10ff */
[----:B------:R-:W0:Y:S04]  /*22e0*/  LDS R16, [R7] ;  /* 0x0000000007107984 */ /* 0x000e280000000800 */
[----:B------:R-:W1:Y:S01]  /*22f0*/  LDS R18, [R7+0x4] ;  /* 0x0000040007127984 */ /* 0x000e620000000800 */
[--C-:B0-----:R-:W-:Y:S01]  /*2300*/  FADD R19, R16, -R11.reuse ;  /* 0x8000000b10137221 */ /* 0x101fe20000000000 */
[----:B-1----:R-:W-:-:S03]  /*2310*/  FADD R18, R18, -R11 ;  /* 0x8000000b12127221 */ /* 0x002fc60000000000 */
[-C--:B------:R-:W-:Y:S01]  /*2320*/  FFMA.SAT R16, R19, R21.reuse, 0.5 ;  /* 0x3f00000013107423 */ /* 0x080fe20000002015 */
[----:B------:R-:W-:-:S03]  /*2330*/  FFMA.SAT R21, R18, R21, 0.5 ;  /* 0x3f00000012157423 */ /* 0x000fc60000002015 */
[-C--:B------:R-:W-:Y:S01]  /*2340*/  FFMA.RM R16, R16, R22.reuse, 12582913 ;  /* 0x4b40000110107423 */ /* 0x080fe20000004016 */
[----:B------:R-:W-:-:S03]  /*2350*/  FFMA.RM R21, R21, R22, 12582913 ;  /* 0x4b40000115157423 */ /* 0x000fc60000004016 */
[C---:B------:R-:W-:Y:S01]  /*2360*/  FADD R20, R16.reuse, -12583039 ;  /* 0xcb40007f10147421 */ /* 0x040fe20000000000 */
[----:B------:R-:W-:Y:S01]  /*2370*/  SHF.L.U32 R16, R16, 0x17, RZ ;  /* 0x0000001710107819 */ /* 0x000fe200000006ff */
[----:B------:R-:W-:Y:S02]  /*2380*/  FADD R23, R21, -12583039 ;  /* 0xcb40007f15177421 */ /* 0x000fe40000000000 */
[----:B------:R-:W-:Y:S01]  /*2390*/  FFMA R20, R19, 1.4426950216293334961, -R20 ;  /* 0x3fb8aa3b13147823 */ /* 0x000fe20000000814 */
[----:B------:R-:W-:Y:S01]  /*23a0*/  SHF.L.U32 R21, R21, 0x17, RZ ;  /* 0x0000001715157819 */ /* 0x000fe200000006ff */
[C---:B------:R-:W-:Y:S02]  /*23b0*/  FFMA R23, R18.reuse, 1.4426950216293334961, -R23 ;  /* 0x3fb8aa3b12177823 */ /* 0x040fe40000000817 */
[----:B------:R-:W-:Y:S02]  /*23c0*/  FFMA R20, R19, 1.925963033500011079e-08, R20 ;  /* 0x32a5706013147823 */ /* 0x000fe40000000014 */
[----:B------:R-:W-:-:S02]  /*23d0*/  FFMA R23, R18, 1.925963033500011079e-08, R23 ;  /* 0x32a5706012177823 */ /* 0x000fc40000000017 */
[----:B------:R-:W0:Y:S08]  /*23e0*/  MUFU.EX2 R19, R20 ;  /* 0x0000001400137308 */ /* 0x000e300000000800 */
[----:B------:R-:W1:Y:S01]  /*23f0*/  MUFU.EX2 R18, R23 ;  /* 0x0000001700127308 */ /* 0x000e620000000800 */
[----:B0-----:R-:W-:-:S04]  /*2400*/  FMUL R16, R16, R19 ;  /* 0x0000001310107220 */ /* 0x001fc80000400000 */
[----:B------:R-:W-:Y:S01]  /*2410*/  FADD R17, R17, R16 ;  /* 0x0000001011117221 */ /* 0x000fe20000000000 */
[----:B------:R4:W-:Y:S01]  /*2420*/  STS [R7], R16 ;  /* 0x0000001007007388 */ /* 0x0009e20000000800 */
[----:B-1----:R-:W-:-:S04]  /*2430*/  FMUL R18, R21, R18 ;  /* 0x0000001215127220 */ /* 0x002fc80000400000 */
[----:B------:R-:W-:Y:S01]  /*2440*/  FADD R17, R17, R18 ;  /* 0x0000001211117221 */ /* 0x000fe20000000000 */
[----:B------:R4:W-:Y:S06]  /*2450*/  STS [R7+0x4], R18 ;  /* 0x0000041207007388 */ /* 0x0009ec0000000800 */
.L_x_25:
[----:B------:R-:W-:Y:S05]  /*2460*/  BRA.U !UP2, `(.L_x_22) ;  /* 0x000000010a407547 */ /* 0x000fea000b800000 */
[----:B------:R-:W-:Y:S02]  /*2470*/  IMAD R8, R3, R8, UR6 ;  /* 0x0000000603087e24 */ /* 0x000fe4000f8e0208 */
[----:B01234-:R-:W-:Y:S01]  /*2480*/  HFMA2 R7, -RZ, RZ, 0.96630859375, -0.0022525787353515625 ;  /* 0x3bbb989dff077431 */ /* 0x01ffe200000001ff */
[----:B------:R-:W-:Y:S02]  /*2490*/  MOV R18, 0x437c0000 ;  /* 0x437c000000127802 */ /* 0x000fe40000000f00 */
[----:B------:R-:W-:-:S05]  /*24a0*/  LEA R8, R8, UR31, 0x2 ;  /* 0x0000001f08087c11 */ /* 0x000fca000f8e10ff */
[----:B------:R-:W0:Y:S02]  /*24b0*/  LDS R16, [R8] ;  /* 0x0000000008107984 */ /* 0x000e240000000800 */
[----:B0-----:R-:W-:-:S04]  /*24c0*/  FADD R16, R16, -R11 ;  /* 0x8000000b10107221 */ /* 0x001fc80000000000 */
[----:B------:R-:W-:-:S04]  /*24d0*/  FFMA.SAT R7, R16, R7, 0.5 ;  /* 0x3f00000010077423 */ /* 0x000fc80000002007 */
[----:B------:R-:W-:-:S04]  /*24e0*/  FFMA.RM R7, R7, R18, 12582913 ;  /* 0x4b40000107077423 */ /* 0x000fc80000004012 */
[C---:B------:R-:W-:Y:S01]  /*24f0*/  FADD R19, R7.reuse, -12583039 ;  /* 0xcb40007f07137421 */ /* 0x040fe20000000000 */
[----:B------:R-:W-:-:S03]  /*2500*/  SHF.L.U32 R7, R7, 0x17, RZ ;  /* 0x0000001707077819 */ /* 0x000fc600000006ff */
[----:B------:R-:W-:-:S04]  /*2510*/  FFMA R19, R16, 1.4426950216293334961, -R19 ;  /* 0x3fb8aa3b10137823 */ /* 0x000fc80000000813 */
[----:B------:R-:W-:-:S04]  /*2520*/  FFMA R19, R16, 1.925963033500011079e-08, R19 ;  /* 0x32a5706010137823 */ /* 0x000fc80000000013 */
[----:B------:R-:W0:Y:S02]  /*2530*/  MUFU.EX2 R16, R19 ;  /* 0x0000001300107308 */ /* 0x000e240000000800 */
[----:B0-----:R-:W-:-:S04]  /*2540*/  FMUL R7, R7, R16 ;  /* 0x0000001007077220 */ /* 0x001fc80000400000 */
[----:B------:R-:W-:Y:S01]  /*2550*/  FADD R17, R17, R7 ;  /* 0x0000000711117221 */ /* 0x000fe20000000000 */
[----:B------:R0:W-:Y:S06]  /*2560*/  STS [R8], R7 ;  /* 0x0000000708007388 */ /* 0x0001ec0000000800 */
.L_x_22:
[C---:B012345:R-:W-:Y:S02]  /*2570*/  FMNMX R7, R10.reuse, R11, !PT ;  /* 0x0000000b0a077209 */ /* 0x07ffe40007800000 */
[----:B------:R-:W-:Y:S02]  /*2580*/  MOV R19, 0x3bbb989d ;  /* 0x3bbb989d00137802 */ /* 0x000fe40000000f00 */
[----:B------:R-:W-:Y:S01]  /*2590*/  MOV R21, 0x437c0000 ;  /* 0x437c000000157802 */ /* 0x000fe20000000f00 */
[----:B------:R-:W-:Y:S01]  /*25a0*/  FADD R10, R10, -R7 ;  /* 0x800000070a0a7221 */ /* 0x000fe20000000000 */
[----:B------:R-:W-:-:S03]  /*25b0*/  FADD R16, -R7, R11 ;  /* 0x0000000b07107221 */ /* 0x000fc60000000100 */
[-C--:B------:R-:W-:Y:S01]  /*25c0*/  FFMA.SAT R8, R10, R19.reuse, 0.5 ;  /* 0x3f0000000a087423 */ /* 0x080fe20000002013 */
[----:B------:R-:W-:-:S03]  /*25d0*/  FFMA.SAT R18, R16, R19, 0.5 ;  /* 0x3f00000010127423 */ /* 0x000fc60000002013 */
[-C--:B------:R-:W-:Y:S01]  /*25e0*/  FFMA.RM R8, R8, R21.reuse, 12582913 ;  /* 0x4b40000108087423 */ /* 0x080fe20000004015 */
[----:B------:R-:W-:-:S03]  /*25f0*/  FFMA.RM R18, R18, R21, 12582913 ;  /* 0x4b40000112127423 */ /* 0x000fc60000004015 */
[----:B------:R-:W-:Y:S01]  /*2600*/  FADD R11, R8, -12583039 ;  /* 0xcb40007f080b7421 */ /* 0x000fe20000000000 */
[----:B------:R-:W-:Y:S01]  /*2610*/  FADD R19, R18, -12583039 ;  /* 0xcb40007f12137421 */ /* 0x000fe20000000000 */
[----:B------:R-:W-:Y:S02]  /*2620*/  SHF.L.U32 R8, R8, 0x17, RZ ;  /* 0x0000001708087819 */ /* 0x000fe400000006ff */
[----:B------:R-:W-:Y:S01]  /*2630*/  FFMA R11, R10, 1.4426950216293334961, -R11 ;  /* 0x3fb8aa3b0a0b7823 */ /* 0x000fe2000000080b */
[----:B------:R-:W-:Y:S01]  /*2640*/  FFMA R19, R16, 1.4426950216293334961, -R19 ;  /* 0x3fb8aa3b10137823 */ /* 0x000fe20000000813 */
[----:B------:R-:W-:Y:S02]  /*2650*/  SHF.L.U32 R18, R18, 0x17, RZ ;  /* 0x0000001712127819 */ /* 0x000fe400000006ff */
[----:B------:R-:W-:Y:S01]  /*2660*/  FFMA R11, R10, 1.925963033500011079e-08, R11 ;  /* 0x32a570600a0b7823 */ /* 0x000fe2000000000b */
[----:B------:R-:W-:-:S05]  /*2670*/  FFMA R19, R16, 1.925963033500011079e-08, R19 ;  /* 0x32a5706010137823 */ /* 0x000fca0000000013 */
[----:B------:R-:W0:Y:S08]  /*2680*/  MUFU.EX2 R11, R11 ;  /* 0x0000000b000b7308 */ /* 0x000e300000000800 */
[----:B------:R-:W1:Y:S01]  /*2690*/  MUFU.EX2 R19, R19 ;  /* 0x0000001300137308 */ /* 0x000e620000000800 */
[----:B0-----:R-:W-:-:S04]  /*26a0*/  FMUL R8, R8, R11 ;  /* 0x0000000b08087220 */ /* 0x001fc80000400000 */
[----:B------:R-:W-:Y:S01]  /*26b0*/  FMUL R8, R9, R8 ;  /* 0x0000000809087220 */ /* 0x000fe20000400000 */
[----:B-1----:R-:W-:-:S04]  /*26c0*/  FMUL R21, R18, R19 ;  /* 0x0000001312157220 */ /* 0x002fc80000400000 */
[----:B------:R-:W-:Y:S01]  /*26d0*/  FFMA R9, R21, R17, R8 ;  /* 0x0000001115097223 */ /* 0x000fe20000000008 */
[----:B------:R-:W-:Y:S06]  /*26e0*/  BRA.U !UP0, `(.L_x_26) ;  /* 0x0000001508087547 */ /* 0x000fec000b800000 */
[----:B------:R-:W-:Y:S01]  /*26f0*/  FADD R17, R9, 1.00000001335143196e-10 ;  /* 0x2edbe6ff09117421 */ /* 0x000fe20000000000 */
[----:B------:R-:W-:Y:S04]  /*2700*/  BSSY.RECONVERGENT B0, `(.L_x_27) ;  /* 0x000000d000007945 */ /* 0x000fe80003800200 */
[----:B------:R-:W-:-:S04]  /*2710*/  IADD3 R10, PT, PT, R17, 0x1800000, RZ ;  /* 0x01800000110a7810 */ /* 0x000fc80007ffe0ff */
[----:B------:R-:W-:-:S04]  /*2720*/  LOP3.LUT R10, R10, 0x7f800000, RZ, 0xc0, !PT ;  /* 0x7f8000000a0a7812 */ /* 0x000fc800078ec0ff */
[----:B------:R-:W-:-:S13]  /*2730*/  ISETP.GT.U32.AND P0, PT, R10, 0x1ffffff, PT ;  /* 0x01ffffff0a00780c */ /* 0x000fda0003f04070 */
[----:B------:R-:W-:Y:S05]  /*2740*/  @P0 BRA `(.L_x_28) ;  /* 0x0000000000100947 */ /* 0x000fea0003800000 */
[----:B------:R-:W-:-:S07]  /*2750*/  MOV R18, 0x2770 ;  /* 0x0000277000127802 */ /* 0x000fce0000000f00 */
[----:B------:R-:W-:Y:S05]  /*2760*/  CALL.REL.NOINC `($__internal_0_$__cuda_sm20_rcp_rn_f32_slowpath) ;  /* 0x0000001400187944 */ /* 0x000fea0003c00000 */
[----:B------:R-:W-:Y:S01]  /*2770*/  MOV R10, R17 ;  /* 0x00000011000a7202 */ /* 0x000fe20000000f00 */
[----:B------:R-:W-:Y:S06]  /*2780*/  BRA `(.L_x_29) ;  /* 0x0000000000107947 */ /* 0x000fec0003800000 */
.L_x_28:
[----:B------:R-:W0:Y:S02]  /*2790*/  MUFU.RCP R10, R17 ;  /* 0x00000011000a7308 */ /* 0x000e240000001000 */
[----:B0-----:R-:W-:-:S04]  /*27a0*/  FFMA R11, R17, R10, -1 ;  /* 0xbf800000110b7423 */ /* 0x001fc8000000000a */
[----:B------:R-:W-:-:S04]  /*27b0*/  FADD.FTZ R11, -R11, -RZ ;  /* 0x800000ff0b0b7221 */ /* 0x000fc80000010100 */
[----:B------:R-:W-:-:S07]  /*27c0*/  FFMA R10, R10, R11, R10 ;  /* 0x0000000b0a0a7223 */ /* 0x000fce000000000a */
.L_x_29:
[----:B------:R-:W-:Y:S05]  /*27d0*/  BSYNC.RECONVERGENT B0 ;  /* 0x0000000000007941 */ /* 0x000fea0003800200 */
.L_x_27:
[----:B------:R-:W-:Y:S02]  /*27e0*/  HFMA2 R11, -RZ, RZ, 0.96630859375, -0.0022525787353515625 ;  /* 0x3bbb989dff0b7431 */ /* 0x000fe400000001ff */
[----:B------:R-:W-:Y:S01]  /*27f0*/  FADD R16, R16, 1.00000001335143196e-10 ;  /* 0x2edbe6ff10107421 */ /* 0x000fe20000000000 */
[----:B------:R-:W-:Y:S02]  /*2800*/  MOV R18, 0x437c0000 ;  /* 0x437c000000127802 */ /* 0x000fe40000000f00 */
[----:B------:R-:W-:Y:S01]  /*2810*/  MOV R19, UR5 ;  /* 0x0000000500137c02 */ /* 0x000fe20008000f00 */
[----:B------:R-:W-:-:S04]  /*2820*/  FFMA.SAT R11, R16, R11, 0.5 ;  /* 0x3f000000100b7423 */ /* 0x000fc8000000200b */
[----:B------:R-:W-:-:S04]  /*2830*/  FFMA.RM R11, R11, R18, 12582913 ;  /* 0x4b4000010b0b7423 */ /* 0x000fc80000004012 */
[C---:B------:R-:W-:Y:S01]  /*2840*/  FADD R17, R11.reuse, -12583039 ;  /* 0xcb40007f0b117421 */ /* 0x040fe20000000000 */
[----:B------:R-:W-:Y:S01]  /*2850*/  SHF.L.U32 R18, R11, 0x17, RZ ;  /* 0x000000170b127819 */ /* 0x000fe200000006ff */
[----:B------:R-:W-:Y:S02]  /*2860*/  IMAD R11, R19, UR18, R4 ;  /* 0x00000012130b7c24 */ /* 0x000fe4000f8e0204 */
[----:B------:R-:W-:-:S04]  /*2870*/  FFMA R17, R16, 1.4426950216293334961, -R17 ;  /* 0x3fb8aa3b10117823 */ /* 0x000fc80000000811 */
[----:B------:R-:W-:-:S06]  /*2880*/  FFMA R17, R16, 1.925963033500011079e-08, R17 ;  /* 0x32a5706010117823 */ /* 0x000fcc0000000011 */
[----:B------:R-:W0:Y:S02]  /*2890*/  MUFU.EX2 R17, R17 ;  /* 0x0000001100117308 */ /* 0x000e240000000800 */
[----:B0-----:R-:W-:Y:S01]  /*28a0*/  FMUL R18, R18, R17 ;  /* 0x0000001112127220 */ /* 0x001fe20000400000 */
[----:B------:R-:W-:Y:S06]  /*28b0*/  @!P3 BRA `(.L_x_30) ;  /* 0x000000080000b947 */ /* 0x000fec0003800000 */
[----:B------:R-:W-:-:S05]  /*28c0*/  UMOV UR6, URZ ;  /* 0x000000ff00067c82 */ /* 0x000fca0008000000 */
.L_x_36:
[----:B0-----:R-:W0:Y:S01]  /*28d0*/  LDCU UR7, c[0x0][0x3a8] ;  /* 0x00007500ff0777ac */ /* 0x001e220008000800 */
[----:B------:R-:W-:Y:S01]  /*28e0*/  HFMA2 R21, -RZ, RZ, 0, 0 ;  /* 0x00000000ff157431 */ /* 0x000fe200000001ff */
[----:B------:R-:W-:Y:S01]  /*28f0*/  MOV R16, RZ ;  /* 0x000000ff00107202 */ /* 0x000fe20000000f00 */
[----:B0-----:R-:W-:-:S09]  /*2900*/  UISETP.GE.U32.AND UP1, UPT, UR7, 0x8, UPT ;  /* 0x000000080700788c */ /* 0x001fd2000bf26070 */
[----:B------:R-:W-:Y:S05]  /*2910*/  BRA.U !UP1, `(.L_x_31) ;  /* 0x0000000109c87547 */ /* 0x000fea000b800000 */
[----:B------:R-:W0:Y:S01]  /*2920*/  LDC R16, c[0x0][0x39c] ;  /* 0x0000e700ff107b82 */ /* 0x000e220000000800 */
[----:B------:R-:W-:Y:S02]  /*2930*/  MOV R21, RZ ;  /* 0x000000ff00157202 */ /* 0x000fe40000000f00 */
[----:B------:R-:W-:-:S07]  /*2940*/  MOV R17, RZ ;  /* 0x000000ff00117202 */ /* 0x000fce0000000f00 */
.L_x_32:
[----:B------:R-:W-:Y:S02]  /*2950*/  IMAD R19, R3, UR7, R17 ;  /* 0x0000000703137c24 */ /* 0x000fe4000f8e0211 */
[C---:B0-----:R-:W-:Y:S01]  /*2960*/  IMAD R20, R17.reuse, R16, UR6 ;  /* 0x0000000611147e24 */ /* 0x041fe2000f8e0210 */
[----:B------:R-:W-:Y:S02]  /*2970*/  IADD3 R17, PT, PT, R17, 0x8, RZ ;  /* 0x0000000811117810 */ /* 0x000fe40007ffe0ff */
[----:B------:R-:W-:Y:S02]  /*2980*/  LEA R19, R19, UR31, 0x2 ;  /* 0x0000001f13137c11 */ /* 0x000fe4000f8e10ff */
[----:B------:R-:W-:Y:S02]  /*2990*/  LEA R27, R20, UR29, 0x2 ;  /* 0x0000001d141b7c11 */ /* 0x000fe4000f8e10ff */
[----:B------:R-:W-:Y:S01]  /*29a0*/  ISETP.NE.AND P0, PT, R17, UR8, PT ;  /* 0x0000000811007c0c */ /* 0x000fe2000bf05270 */
[----:B------:R-:W-:Y:S01]  /*29b0*/  LDS R20, [R19] ;  /* 0x0000000013147984 */ /* 0x000fe20000000800 */
[----:B------:R-:W-:-:S03]  /*29c0*/  LEA R29, R16, R27, 0x2 ;  /* 0x0000001b101d7211 */ /* 0x000fc600078e10ff */
[----:B------:R-:W0:Y:S01]  /*29d0*/  LDS R23, [R27] ;  /* 0x000000001b177984 */ /* 0x000e220000000800 */
[----:B------:R-:W-:-:S03]  /*29e0*/  LEA R26, R16, R29, 0x2 ;  /* 0x0000001d101a7211 */ /* 0x000fc600078e10ff */
[----:B------:R-:W-:Y:S01]  /*29f0*/  LDS R25, [R19+0x4] ;  /* 0x0000040013197984 */ /* 0x000fe20000000800 */
[----:B------:R-:W-:-:S03]  /*2a00*/  LEA R28, R16, R26, 0x2 ;  /* 0x0000001a101c7211 */ /* 0x000fc600078e10ff */
[----:B------:R-:W1:Y:S01]  /*2a10*/  LDS R22, [R29] ;  /* 0x000000001d167984 */ /* 0x000e620000000800 */
[----:B0-----:R-:W-:-:S03]  /*2a20*/  FFMA R24, R20, R23, 1.00000001335143196e-10 ;  /* 0x2edbe6ff14187423 */ /* 0x001fc60000000017 */
[----:B------:R-:W-:Y:S01]  /*2a30*/  LDS R23, [R19+0x8] ;  /* 0x0000080013177984 */ /* 0x000fe20000000800 */
[----:B------:R-:W-:-:S03]  /*2a40*/  FADD R24, R24, R21 ;  /* 0x0000001518187221 */ /* 0x000fc60000000000 */
[----:B------:R-:W0:Y:S01]  /*2a50*/  LDS R20, [R26] ;  /* 0x000000001a147984 */ /* 0x000e220000000800 */
[----:B-1----:R-:W-:-:S03]  /*2a60*/  FFMA R25, R25, R22, 1.00000001335143196e-10 ;  /* 0x2edbe6ff19197423 */ /* 0x002fc60000000016 */
[----:B------:R-:W-:Y:S01]  /*2a70*/  LDS R22, [R19+0xc] ;  /* 0x00000c0013167984 */ /* 0x000fe20000000800 */
[----:B------:R-:W-:Y:S01]  /*2a80*/  FADD R24, R24, R25 ;  /* 0x0000001918187221 */ /* 0x000fe20000000000 */
[C---:B------:R-:W-:Y:S02]  /*2a90*/  LEA R25, R16.reuse, R28, 0x2 ;  /* 0x0000001c10197211 */ /* 0x040fe400078e10ff */
[----:B------:R1:W2:Y:S02]  /*2aa0*/  LDS R21, [R28] ;  /* 0x000000001c157984 */ /* 0x0002a40000000800 */
[C---:B------:R-:W-:Y:S02]  /*2ab0*/  LEA R29, R16.reuse, R25, 0x2 ;  /* 0x00000019101d7211 */ /* 0x040fe400078e10ff */
[----:B------:R-:W-:Y:S02]  /*2ac0*/  LDS R26, [R19+0x1c] ;  /* 0x00001c00131a7984 */ /* 0x000fe40000000800 */
[----:B-1----:R-:W-:Y:S01]  /*2ad0*/  LEA R28, R16, R29, 0x2 ;  /* 0x0000001d101c7211 */ /* 0x002fe200078e10ff */
[----:B0-----:R-:W-:-:S02]  /*2ae0*/  FFMA R27, R23, R20, 1.00000001335143196e-10 ;  /* 0x2edbe6ff171b7423 */ /* 0x001fc40000000014 */
[----:B------:R-:W-:Y:S02]  /*2af0*/  LDS R20, [R19+0x10] ;  /* 0x0000100013147984 */ /* 0x000fe40000000800 */
[----:B------:R-:W-:Y:S02]  /*2b00*/  FADD R24, R24, R27 ;  /* 0x0000001b18187221 */ /* 0x000fe40000000000 */
[----:B------:R0:W1:Y:S01]  /*2b10*/  LDS R23, [R25] ;  /* 0x0000000019177984 */ /* 0x0000620000000800 */
[----:B--2---:R-:W-:-:S03]  /*2b20*/  FFMA R21, R22, R21, 1.00000001335143196e-10 ;  /* 0x2edbe6ff16157423 */ /* 0x004fc60000000015 */
[----:B------:R-:W-:Y:S01]  /*2b30*/  LDS R22, [R29] ;  /* 0x000000001d167984 */ /* 0x000fe20000000800 */
[----:B------:R-:W-:-:S03]  /*2b40*/  FADD R24, R24, R21 ;  /* 0x0000001518187221 */ /* 0x000fc60000000000 */
[----:B------:R-:W2:Y:S01]  /*2b50*/  LDS R21, [R19+0x14] ;  /* 0x0000140013157984 */ /* 0x000ea20000000800 */
[----:B0-----:R-:W-:-:S06]  /*2b60*/  LEA R25, R16, R28, 0x2 ;  /* 0x0000001c10197211 */ /* 0x001fcc00078e10ff */
[----:B------:R-:W0:Y:S01]  /*2b70*/  LDS R25, [R25] ;  /* 0x0000000019197984 */ /* 0x000e220000000800 */
[----:B-1----:R-:W-:-:S03]  /*2b80*/  FFMA R27, R20, R23, 1.00000001335143196e-10 ;  /* 0x2edbe6ff141b7423 */ /* 0x002fc60000000017 */
[----:B------:R-:W-:Y:S01]  /*2b90*/  LDS R20, [R28] ;  /* 0x000000001c147984 */ /* 0x000fe20000000800 */
[----:B------:R-:W-:-:S03]  /*2ba0*/  FADD R24, R24, R27 ;  /* 0x0000001b18187221 */ /* 0x000fc60000000000 */
[----:B------:R-:W1:Y:S01]  /*2bb0*/  LDS R23, [R19+0x18] ;  /* 0x0000180013177984 */ /* 0x000e620000000800 */
[----:B--2---:R-:W-:-:S04]  /*2bc0*/  FFMA R21, R21, R22, 1.00000001335143196e-10 ;  /* 0x2edbe6ff15157423 */ /* 0x004fc80000000016 */
[----:B------:R-:W-:Y:S01]  /*2bd0*/  FADD R21, R24, R21 ;  /* 0x0000001518157221 */ /* 0x000fe20000000000 */
[----:B0-----:R-:W-:Y:S01]  /*2be0*/  FFMA R26, R26, R25, 1.00000001335143196e-10 ;  /* 0x2edbe6ff1a1a7423 */ /* 0x001fe20000000019 */
[----:B-1----:R-:W-:-:S04]  /*2bf0*/  FFMA R20, R23, R20, 1.00000001335143196e-10 ;  /* 0x2edbe6ff17147423 */ /* 0x002fc80000000014 */
[----:B------:R-:W-:-:S04]  /*2c00*/  FADD R21, R21, R20 ;  /* 0x0000001415157221 */ /* 0x000fc80000000000 */
[----:B------:R-:W-:Y:S01]  /*2c10*/  FADD R21, R21, R26 ;  /* 0x0000001a15157221 */ /* 0x000fe20000000000 */
[----:B------:R-:W-:Y:S06]  /*2c20*/  @P0 BRA `(.L_x_32) ;  /* 0xfffffffc00480947 */ /* 0x000fec000383ffff */
[----:B------:R-:W-:-:S07]  /*2c30*/  MOV R16, UR8 ;  /* 0x0000000800107c02 */ /* 0x000fce0008000f00 */
.L_x_31:
[----:B------:R-:W-:-:S09]  /*2c40*/  UISETP.NE.AND UP1, UPT, UR22, URZ, UPT ;  /* 0x000000ff1600728c */ /* 0x000fd2000bf25270 */
[----:B------:R-:W-:Y:S05]  /*2c50*/  BRA.U !UP1, `(.L_x_33) ;  /* 0x0000000109e47547 */ /* 0x000fea000b800000 */
[----:B------:R-:W-:Y:S02]  /*2c60*/  UISETP.GE.U32.AND UP1, UPT, UR28, 0x3, UPT ;  /* 0x000000031c00788c */ /* 0x000fe4000bf26070 */
[----:B------:R-:W-:-:S07]  /*2c70*/  UISETP.NE.AND UP2, UPT, UR21, URZ, UPT ;  /* 0x000000ff1500728c */ /* 0x000fce000bf45270 */
[----:B------:R-:W-:Y:S05]  /*2c80*/  BRA.U !UP1, `(.L_x_34) ;  /* 0x0000000109647547 */ /* 0x000fea000b800000 */
[----:B------:R-:W0:Y:S01]  /*2c90*/  LDC R23, c[0x0][0x39c] ;  /* 0x0000e700ff177b82 */ /* 0x000e220000000800 */
[----:B------:R-:W-:-:S05]  /*2ca0*/  IMAD R19, R3, UR7, R16 ;  /* 0x0000000703137c24 */ /* 0x000fca000f8e0210 */
[----:B------:R-:W-:-:S05]  /*2cb0*/  LEA R19, R19, UR31, 0x2 ;  /* 0x0000001f13137c11 */ /* 0x000fca000f8e10ff */
[----:B------:R-:W-:Y:S01]  /*2cc0*/  LDS R22, [R19] ;  /* 0x0000000013167984 */ /* 0x000fe20000000800 */
[C---:B0-----:R-:W-:Y:S01]  /*2cd0*/  IMAD R17, R16.reuse, R23, UR6 ;  /* 0x0000000610117e24 */ /* 0x041fe2000f8e0217 */
[----:B------:R-:W-:-:S04]  /*2ce0*/  IADD3 R16, PT, PT, R16, 0x4, RZ ;  /* 0x0000000410107810 */ /* 0x000fc80007ffe0ff */
[----:B------:R-:W-:Y:S02]  /*2cf0*/  LEA R26, R17, UR29, 0x2 ;  /* 0x0000001d111a7c11 */ /* 0x000fe4000f8e10ff */
[----:B------:R-:W-:Y:S02]  /*2d00*/  LDS R17, [R19+0x4] ;  /* 0x0000040013117984 */ /* 0x000fe40000000800 */
[C---:B------:R-:W-:Y:S02]  /*2d10*/  LEA R27, R23.reuse, R26, 0x2 ;  /* 0x0000001a171b7211 */ /* 0x040fe400078e10ff */
[----:B------:R-:W0:Y:S02]  /*2d20*/  LDS R25, [R26] ;  /* 0x000000001a197984 */ /* 0x000e240000000800 */
[C---:B------:R-:W-:Y:S02]  /*2d30*/  LEA R24, R23.reuse, R27, 0x2 ;  /* 0x0000001b17187211 */ /* 0x040fe400078e10ff */
[----:B------:R-:W1:Y:S02]  /*2d40*/  LDS R20, [R27] ;  /* 0x000000001b147984 */ /* 0x000e640000000800 */
[----:B------:R-:W-:-:S02]  /*2d50*/  LEA R23, R23, R24, 0x2 ;  /* 0x0000001817177211 */ /* 0x000fc400078e10ff */
[----:B------:R-:W-:Y:S04]  /*2d60*/  LDS R24, [R24] ;  /* 0x0000000018187984 */ /* 0x000fe80000000800 */
[----:B------:R-:W-:Y:S01]  /*2d70*/  LDS R23, [R23] ;  /* 0x0000000017177984 */ /* 0x000fe20000000800 */
[----:B0-----:R-:W-:-:S03]  /*2d80*/  FFMA R28, R22, R25, 1.00000001335143196e-10 ;  /* 0x2edbe6ff161c7423 */ /* 0x001fc60000000019 */
[----:B------:R-:W0:Y:S01]  /*2d90*/  LDS R25, [R19+0x8] ;  /* 0x0000080013197984 */ /* 0x000e220000000800 */
[----:B------:R-:W-:Y:S01]  /*2da0*/  FADD R28, R21, R28 ;  /* 0x0000001c151c7221 */ /* 0x000fe20000000000 */
[----:B-1----:R-:W-:Y:S02]  /*2db0*/  FFMA R17, R17, R20, 1.00000001335143196e-10 ;  /* 0x2edbe6ff11117423 */ /* 0x002fe40000000014 */
[----:B------:R-:W1:Y:S02]  /*2dc0*/  LDS R22, [R19+0xc] ;  /* 0x00000c0013167984 */ /* 0x000e640000000800 */
[----:B------:R-:W-:Y:S01]  /*2dd0*/  FADD R17, R28, R17 ;  /* 0x000000111c117221 */ /* 0x000fe20000000000 */
[----:B0-----:R-:W-:-:S04]  /*2de0*/  FFMA R20, R25, R24, 1.00000001335143196e-10 ;  /* 0x2edbe6ff19147423 */ /* 0x001fc80000000018 */
[----:B------:R-:W-:Y:S01]  /*2df0*/  FADD R17, R17, R20 ;  /* 0x0000001411117221 */ /* 0x000fe20000000000 */
[----:B-1----:R-:W-:-:S04]  /*2e00*/  FFMA R22, R22, R23, 1.00000001335143196e-10 ;  /* 0x2edbe6ff16167423 */ /* 0x002fc80000000017 */
[----:B------:R-:W-:-:S07]  /*2e10*/  FADD R21, R17, R22 ;  /* 0x0000001611157221 */ /* 0x000fce0000000000 */
.L_x_34:
[----:B------:R-:W-:Y:S05]  /*2e20*/  BRA.U !UP2, `(.L_x_33) ;  /* 0x000000010a707547 */ /* 0x000fea000b800000 */
[----:B------:R-:W-:Y:S02]  /*2e30*/  UISETP.NE.AND UP1, UPT, UR30, URZ, UPT ;  /* 0x000000ff1e00728c */ /* 0x000fe4000bf25270 */
[----:B------:R-:W-:-:S07]  /*2e40*/  UISETP.NE.AND UP2, UPT, UR19, URZ, UPT ;  /* 0x000000ff1300728c */ /* 0x000fce000bf45270 */
[----:B------:R-:W-:Y:S05]  /*2e50*/  BRA.U !UP1, `(.L_x_35) ;  /* 0x00000001093c7547 */ /* 0x000fea000b800000 */
[----:B------:R-:W0:Y:S01]  /*2e60*/  LDC R23, c[0x0][0x39c] ;  /* 0x0000e700ff177b82 */ /* 0x000e220000000800 */
[----:B------:R-:W-:-:S05]  /*2e70*/  IMAD R17, R3, UR7, R16 ;  /* 0x0000000703117c24 */ /* 0x000fca000f8e0210 */
[----:B------:R-:W-:Y:S01]  /*2e80*/  LEA R17, R17, UR31, 0x2 ;  /* 0x0000001f11117c11 */ /* 0x000fe2000f8e10ff */
[C---:B0-----:R-:W-:Y:S01]  /*2e90*/  IMAD R19, R16.reuse, R23, UR6 ;  /* 0x0000000610137e24 */ /* 0x041fe2000f8e0217 */
[----:B------:R-:W-:-:S04]  /*2ea0*/  IADD3 R16, PT, PT, R16, 0x2, RZ ;  /* 0x0000000210107810 */ /* 0x000fc80007ffe0ff */
[----:B------:R-:W-:Y:S02]  /*2eb0*/  LEA R20, R19, UR29, 0x2 ;  /* 0x0000001d13147c11 */ /* 0x000fe4000f8e10ff */
[----:B------:R-:W-:Y:S02]  /*2ec0*/  LDS R19, [R17] ;  /* 0x0000000011137984 */ /* 0x000fe40000000800 */
[----:B------:R-:W-:Y:S02]  /*2ed0*/  LEA R24, R23, R20, 0x2 ;  /* 0x0000001417187211 */ /* 0x000fe400078e10ff */
[----:B------:R-:W0:Y:S04]  /*2ee0*/  LDS R20, [R20] ;  /* 0x0000000014147984 */ /* 0x000e280000000800 */
[----:B------:R-:W-:Y:S04]  /*2ef0*/  LDS R23, [R17+0x4] ;  /* 0x0000040011177984 */ /* 0x000fe80000000800 */
[----:B------:R-:W1:Y:S01]  /*2f00*/  LDS R24, [R24] ;  /* 0x0000000018187984 */ /* 0x000e620000000800 */
[----:B0-----:R-:W-:-:S04]  /*2f10*/  FFMA R22, R19, R20, 1.00000001335143196e-10 ;  /* 0x2edbe6ff13167423 */ /* 0x001fc80000000014 */
[----:B------:R-:W-:Y:S01]  /*2f20*/  FADD R21, R21, R22 ;  /* 0x0000001615157221 */ /* 0x000fe20000000000 */
[----:B-1----:R-:W-:-:S04]  /*2f30*/  FFMA R22, R23, R24, 1.00000001335143196e-10 ;  /* 0x2edbe6ff17167423 */ /* 0x002fc80000000018 */
[----:B------:R-:W-:-:S07]  /*2f40*/  FADD R21, R21, R22 ;  /* 0x0000001615157221 */ /* 0x000fce0000000000 */
.L_x_35:
[----:B------:R-:W-:Y:S05]  /*2f50*/  BRA.U !UP2, `(.L_x_33) ;  /* 0x000000010a247547 */ /* 0x000fea000b800000 */
[----:B------:R-:W0:Y:S01]  /*2f60*/  LDC R19, c[0x0][0x39c] ;  /* 0x0000e700ff137b82 */ /* 0x000e220000000800 */
[----:B------:R-:W-:-:S05]  /*2f70*/  IMAD R17, R3, UR7, R16 ;  /* 0x0000000703117c24 */ /* 0x000fca000f8e0210 */
[----:B------:R-:W-:-:S06]  /*2f80*/  LEA R17, R17, UR31, 0x2 ;  /* 0x0000001f11117c11 */ /* 0x000fcc000f8e10ff */
[----:B------:R-:W-:Y:S01]  /*2f90*/  LDS R17, [R17] ;  /* 0x0000000011117984 */ /* 0x000fe20000000800 */
[----:B0-----:R-:W-:-:S05]  /*2fa0*/  IMAD R16, R16, R19, UR6 ;  /* 0x0000000610107e24 */ /* 0x001fca000f8e0213 */
[----:B------:R-:W-:-:S06]  /*2fb0*/  LEA R16, R16, UR29, 0x2 ;  /* 0x0000001d10107c11 */ /* 0x000fcc000f8e10ff */
[----:B------:R-:W0:Y:S02]  /*2fc0*/  LDS R16, [R16] ;  /* 0x0000000010107984 */ /* 0x000e240000000800 */
[----:B0-----:R-:W-:-:S04]  /*2fd0*/  FFMA R20, R17, R16, 1.00000001335143196e-10 ;  /* 0x2edbe6ff11147423 */ /* 0x001fc80000000010 */
[----:B------:R-:W-:-:S07]  /*2fe0*/  FADD R21, R21, R20 ;  /* 0x0000001415157221 */ /* 0x000fce0000000000 */
.L_x_33:
[----:B------:R-:W0:Y:S01]  /*2ff0*/  LDC.64 R16, c[0x0][0x3c8] ;  /* 0x0000f200ff107b82 */ /* 0x000e220000000a00 */
[----:B------:R-:W-:Y:S01]  /*3000*/  IADD3 R19, PT, PT, R11, UR6, RZ ;  /* 0x000000060b137c10 */ /* 0x000fe2000fffe0ff */
[----:B------:R-:W-:Y:S01]  /*3010*/  FMUL R21, R18, R21 ;  /* 0x0000001512157220 */ /* 0x000fe20000400000 */
[----:B------:R-:W1:Y:S03]  /*3020*/  LDCU UR7, c[0x0][0x39c] ;  /* 0x00007380ff0777ac */ /* 0x000e660008000800 */
[----:B0-----:R-:W-:-:S05]  /*3030*/  IMAD.WIDE R16, R19, 0x4, R16 ;  /* 0x0000000413107825 */ /* 0x001fca00078e0210 */
[----:B------:R-:W2:Y:S01]  /*3040*/  LDG.E R19, desc[UR14][R16.64] ;  /* 0x0000000e10137981 */ /* 0x000ea2000c1e1900 */
[----:B------:R-:W-:-:S04]  /*3050*/  UIADD3 UR6, UPT, UPT, UR6, 0x1, URZ ;  /* 0x0000000106067890 */ /* 0x000fc8000fffe0ff */
[----:B-1----:R-:W-:Y:S01]  /*3060*/  UISETP.NE.AND UP1, UPT, UR6, UR7, UPT ;  /* 0x000000070600728c */ /* 0x002fe2000bf25270 */
[----:B--2---:R-:W-:-:S04]  /*3070*/  FFMA R19, R8, R19, R21 ;  /* 0x0000001308137223 */ /* 0x004fc80000000015 */
[----:B------:R-:W-:-:S05]  /*3080*/  FMUL R19, R19, R10 ;  /* 0x0000000a13137220 */ /* 0x000fca0000400000 */
[----:B------:R0:W-:Y:S01]  /*3090*/  STG.E desc[UR14][R16.64], R19 ;  /* 0x0000001310007986 */ /* 0x0001e2000c10190e */
[----:B------:R-:W-:Y:S05]  /*30a0*/  BRA.U !UP1, `(.L_x_26) ;  /* 0x0000000909987547 */ /* 0x000fea000b800000 */
[----:B------:R-:W-:Y:S05]  /*30b0*/  BRA `(.L_x_36) ;  /* 0xfffffff800047947 */ /* 0x000fea000383ffff */
.L_x_30:
[----:B------:R-:W-:Y:S01]  /*30c0*/  UISETP.GE.U32.AND UP1, UPT, UR26, 0xf, UPT ;  /* 0x0000000f1a00788c */ /* 0x000fe2000bf26070 */
[----:B------:R-:W-:-:S08]  /*30d0*/  UMOV UR6, URZ ;  /* 0x000000ff00067c82 */ /* 0x000fd00008000000 */
[----:B------:R-:W-:Y:S05]  /*30e0*/  BRA.U !UP1, `(.L_x_37) ;  /* 0x0000000509247547 */ /* 0x000fea000b800000 */
[----:B------:R-:W-:Y:S01]  /*30f0*/  FMUL R19, RZ, R18 ;  /* 0x00000012ff137220 */ /* 0x000fe20000400000 */
[----:B------:R-:W-:-:S06]  /*3100*/  UMOV UR6, URZ ;  /* 0x000000ff00067c82 */ /* 0x000fcc0008000000 */
.L_x_38:
[----:B0-----:R-:W0:Y:S01]  /*3110*/  LDC.64 R16, c[0x0][0x3c8] ;  /* 0x0000f200ff107b82 */ /* 0x001e220000000a00 */
[----:B------:R-:W-:-:S05]  /*3120*/  IADD3 R21, PT, PT, R11, UR6, RZ ;  /* 0x000000060b157c10 */ /* 0x000fca000fffe0ff */
[----:B0-----:R-:W-:-:S05]  /*3130*/  IMAD.WIDE R16, R21, 0x4, R16 ;  /* 0x0000000415107825 */ /* 0x001fca00078e0210 */
[----:B------:R-:W2:Y:S04]  /*3140*/  LDG.E R21, desc[UR14][R16.64] ;  /* 0x0000000e10157981 */ /* 0x000ea8000c1e1900 */
[----:B------:R-:W3:Y:S04]  /*3150*/  LDG.E R26, desc[UR14][R16.64+0x4] ;  /* 0x0000040e101a7981 */ /* 0x000ee8000c1e1900 */
[----:B------:R-:W4:Y:S04]  /*3160*/  LDG.E R20, desc[UR14][R16.64+0x8] ;  /* 0x0000080e10147981 */ /* 0x000f28000c1e1900 */
[----:B------:R-:W5:Y:S04]  /*3170*/  LDG.E R24, desc[UR14][R16.64+0x10] ;  /* 0x0000100e10187981 */ /* 0x000f68000c1e1900 */
[----:B------:R-:W5:Y:S04]  /*3180*/  LDG.E R22, desc[UR14][R16.64+0xc] ;  /* 0x00000c0e10167981 */ /* 0x000f68000c1e1900 */
[----:B------:R-:W5:Y:S01]  /*3190*/  LDG.E R28, desc[UR14][R16.64+0x1c] ;  /* 0x00001c0e101c7981 */ /* 0x000f62000c1e1900 */
[C-C-:B--2---:R-:W-:Y:S01]  /*31a0*/  FFMA R21, R8.reuse, R21, R19.reuse ;  /* 0x0000001508157223 */ /* 0x144fe20000000013 */
[----:B---3--:R-:W-:-:S03]  /*31b0*/  FFMA R23, R8, R26, R19 ;  /* 0x0000001a08177223 */ /* 0x008fc60000000013 */
[-C--:B------:R-:W-:Y:S01]  /*31c0*/  FMUL R25, R21, R10.reuse ;  /* 0x0000000a15197220 */ /* 0x080fe20000400000 */
[----:B------:R-:W2:Y:S01]  /*31d0*/  LDG.E R26, desc[UR14][R16.64+0x18] ;  /* 0x0000180e101a7981 */ /* 0x000ea2000c1e1900 */
[----:B------:R-:W-:-:S03]  /*31e0*/  FMUL R27, R23, R10 ;  /* 0x0000000a171b7220 */ /* 0x000fc60000400000 */
[----:B------:R-:W3:Y:S04]  /*31f0*/  LDG.E R21, desc[UR14][R16.64+0x14] ;  /* 0x0000140e10157981 */ /* 0x000ee8000c1e1900 */
[----:B------:R-:W3:Y:S01]  /*3200*/  LDG.E R23, desc[UR14][R16.64+0x20] ;  /* 0x0000200e10177981 */ /* 0x000ee2000c1e1900 */
[C-C-:B----4-:R-:W-:Y:S01]  /*3210*/  FFMA R29, R8.reuse, R20, R19.reuse ;  /* 0x00000014081d7223 */ /* 0x150fe20000000013 */
[C-C-:B-----5:R-:W-:Y:S01]  /*3220*/  FFMA R20, R8.reuse, R24, R19.reuse ;  /* 0x0000001808147223 */ /* 0x160fe20000000013 */
[C-C-:B------:R-:W-:Y:S01]  /*3230*/  FFMA R22, R8.reuse, R22, R19.reuse ;  /* 0x0000001608167223 */ /* 0x140fe20000000013 */
[----:B------:R0:W-:Y:S01]  /*3240*/  STG.E desc[UR14][R16.64], R25 ;  /* 0x0000001910007986 */ /* 0x0001e2000c10190e */
[----:B------:R-:W-:Y:S01]  /*3250*/  FMUL R29, R29, R10 ;  /* 0x0000000a1d1d7220 */ /* 0x000fe20000400000 */
[----:B------:R-:W-:-:S02]  /*3260*/  FFMA R28, R8, R28, R19 ;  /* 0x0000001c081c7223 */ /* 0x000fc40000000013 */
[----:B------:R-:W-:Y:S01]  /*3270*/  STG.E desc[UR14][R16.64+0x4], R27 ;  /* 0x0000041b10007986 */ /* 0x000fe2000c10190e */
[-C--:B------:R-:W-:Y:S01]  /*3280*/  FMUL R24, R22, R10.reuse ;  /* 0x0000000a16187220 */ /* 0x080fe20000400000 */
[-C--:B0-----:R-:W-:Y:S02]  /*3290*/  FMUL R25, R20, R10.reuse ;  /* 0x0000000a14197220 */ /* 0x081fe40000400000 */
[----:B------:R0:W-:Y:S04]  /*32a0*/  STG.E desc[UR14][R16.64+0x8], R29 ;  /* 0x0000081d10007986 */ /* 0x0001e8000c10190e */
[----:B------:R-:W4:Y:S04]  /*32b0*/  LDG.E R20, desc[UR14][R16.64+0x24] ;  /* 0x0000240e10147981 */ /* 0x000f28000c1e1900 */
[----:B------:R1:W-:Y:S01]  /*32c0*/  STG.E desc[UR14][R16.64+0xc], R24 ;  /* 0x00000c1810007986 */ /* 0x0003e2000c10190e */
[----:B0-----:R-:W-:-:S03]  /*32d0*/  FMUL R29, R28, R10 ;  /* 0x0000000a1c1d7220 */ /* 0x001fc60000400000 */
[----:B------:R-:W5:Y:S04]  /*32e0*/  LDG.E R22, desc[UR14][R16.64+0x28] ;  /* 0x0000280e10167981 */ /* 0x000f68000c1e1900 */
[----:B------:R-:W4:Y:S04]  /*32f0*/  LDG.E R28, desc[UR14][R16.64+0x3c] ;  /* 0x00003c0e101c7981 */ /* 0x000f28000c1e1900 */
[----:B-1----:R-:W4:Y:S01]  /*3300*/  LDG.E R24, desc[UR14][R16.64+0x34] ;  /* 0x0000340e10187981 */ /* 0x002f22000c1e1900 */
[C-C-:B--2---:R-:W-:Y:S01]  /*3310*/  FFMA R26, R8.reuse, R26, R19.reuse ;  /* 0x0000001a081a7223 */ /* 0x144fe20000000013 */
[C-C-:B---3--:R-:W-:Y:S01]  /*3320*/  FFMA R21, R8.reuse, R21, R19.reuse ;  /* 0x0000001508157223 */ /* 0x148fe20000000013 */
[----:B------:R-:W-:-:S03]  /*3330*/  FFMA R23, R8, R23, R19 ;  /* 0x0000001708177223 */ /* 0x000fc60000000013 */
[-C--:B------:R-:W-:Y:S01]  /*3340*/  FMUL R27, R21, R10.reuse ;  /* 0x0000000a151b7220 */ /* 0x080fe20000400000 */
[-C--:B------:R-:W-:Y:S01]  /*3350*/  FMUL R21, R26, R10.reuse ;  /* 0x0000000a1a157220 */ /* 0x080fe20000400000 */
[----:B------:R-:W-:Y:S01]  /*3360*/  FMUL R23, R23, R10 ;  /* 0x0000000a17177220 */ /* 0x000fe20000400000 */
[----:B------:R-:W2:Y:S04]  /*3370*/  LDG.E R26, desc[UR14][R16.64+0x30] ;  /* 0x0000300e101a7981 */ /* 0x000ea8000c1e1900 */
[----:B------:R0:W-:Y:S04]  /*3380*/  STG.E desc[UR14][R16.64+0x18], R21 ;  /* 0x0000181510007986 */ /* 0x0001e8000c10190e */
[----:B------:R1:W-:Y:S04]  /*3390*/  STG.E desc[UR14][R16.64+0x20], R23 ;  /* 0x0000201710007986 */ /* 0x0003e8000c10190e */
[----:B0-----:R-:W3:Y:S04]  /*33a0*/  LDG.E R21, desc[UR14][R16.64+0x38] ;  /* 0x0000380e10157981 */ /* 0x001ee8000c1e1900 */
[----:B-1----:R-:W3:Y:S04]  /*33b0*/  LDG.E R23, desc[UR14][R16.64+0x2c] ;  /* 0x00002c0e10177981 */ /* 0x002ee8000c1e1900 */
[----:B------:R0:W-:Y:S01]  /*33c0*/  STG.E desc[UR14][R16.64+0x10], R25 ;  /* 0x0000101910007986 */ /* 0x0001e2000c10190e */
[----:B-----5:R-:W-:-:S03]  /*33d0*/  FFMA R22, R8, R22, R19 ;  /* 0x0000001608167223 */ /* 0x020fc60000000013 */
[----:B------:R-:W-:Y:S01]  /*33e0*/  STG.E desc[UR14][R16.64+0x1c], R29 ;  /* 0x00001c1d10007986 */ /* 0x000fe2000c10190e */
[C-C-:B----4-:R-:W-:Y:S01]  /*33f0*/  FFMA R28, R8.reuse, R28, R19.reuse ;  /* 0x0000001c081c7223 */ /* 0x150fe20000000013 */
[C-C-:B0-----:R-:W-:Y:S01]  /*3400*/  FFMA R25, R8.reuse, R20, R19.reuse ;  /* 0x0000001408197223 */ /* 0x141fe20000000013 */
[----:B------:R-:W-:-:S03]  /*3410*/  FFMA R24, R8, R24, R19 ;  /* 0x0000001808187223 */ /* 0x000fc60000000013 */
[-C--:B------:R-:W-:Y:S01]  /*3420*/  FMUL R25, R25, R10.reuse ;  /* 0x0000000a19197220 */ /* 0x080fe20000400000 */
[----:B------:R0:W-:Y:S04]  /*3430*/  STG.E desc[UR14][R16.64+0x14], R27 ;  /* 0x0000141b10007986 */ /* 0x0001e8000c10190e */
[----:B------:R1:W-:Y:S01]  /*3440*/  STG.E desc[UR14][R16.64+0x24], R25 ;  /* 0x0000241910007986 */ /* 0x0003e2000c10190e */
[-C--:B0-----:R-:W-:Y:S01]  /*3450*/  FMUL R27, R22, R10.reuse ;  /* 0x0000000a161b7220 */ /* 0x081fe20000400000 */
[----:B-1----:R-:W-:-:S04]  /*3460*/  FMUL R25, R28, R10 ;  /* 0x0000000a1c197220 */ /* 0x002fc80000400000 */
[----:B------:R0:W-:Y:S04]  /*3470*/  STG.E desc[UR14][R16.64+0x28], R27 ;  /* 0x0000281b10007986 */ /* 0x0001e8000c10190e */
[----:B------:R0:W-:Y:S01]  /*3480*/  STG.E desc[UR14][R16.64+0x3c], R25 ;  /* 0x00003c1910007986 */ /* 0x0001e2000c10190e */
[----:B------:R-:W-:-:S04]  /*3490*/  UIADD3 UR6, UPT, UPT, UR6, 0x10, URZ ;  /* 0x0000001006067890 */ /* 0x000fc8000fffe0ff */
[----:B------:R-:W-:Y:S01]  /*34a0*/  UISETP.NE.AND UP1, UPT, UR6, UR9, UPT ;  /* 0x000000090600728c */ /* 0x000fe2000bf25270 */
[----:B--2---:R-:W-:-:S04]  /*34b0*/  FFMA R29, R8, R26, R19 ;  /* 0x0000001a081d7223 */ /* 0x004fc80000000013 */
[-C--:B------:R-:W-:Y:S01]  /*34c0*/  FMUL R29, R29, R10.reuse ;  /* 0x0000000a1d1d7220 */ /* 0x080fe20000400000 */
[C-C-:B---3--:R-:W-:Y:S01]  /*34d0*/  FFMA R20, R8.reuse, R21, R19.reuse ;  /* 0x0000001508147223 */ /* 0x148fe20000000013 */
[----:B------:R-:W-:Y:S01]  /*34e0*/  FFMA R23, R8, R23, R19 ;  /* 0x0000001708177223 */ /* 0x000fe20000000013 */
[-C--:B------:R-:W-:Y:S02]  /*34f0*/  FMUL R21, R24, R10.reuse ;  /* 0x0000000a18157220 */ /* 0x080fe40000400000 */
[-C--:B------:R-:W-:Y:S01]  /*3500*/  FMUL R20, R20, R10.reuse ;  /* 0x0000000a14147220 */ /* 0x080fe20000400000 */
[----:B------:R-:W-:Y:S01]  /*3510*/  FMUL R23, R23, R10 ;  /* 0x0000000a17177220 */ /* 0x000fe20000400000 */
[----:B------:R0:W-:Y:S04]  /*3520*/  STG.E desc[UR14][R16.64+0x30], R29 ;  /* 0x0000301d10007986 */ /* 0x0001e8000c10190e */
[----:B------:R0:W-:Y:S04]  /*3530*/  STG.E desc[UR14][R16.64+0x2c], R23 ;  /* 0x00002c1710007986 */ /* 0x0001e8000c10190e */
[----:B------:R0:W-:Y:S04]  /*3540*/  STG.E desc[UR14][R16.64+0x34], R21 ;  /* 0x0000341510007986 */ /* 0x0001e8000c10190e */
[----:B------:R0:W-:Y:S01]  /*3550*/  STG.E desc[UR14][R16.64+0x38], R20 ;  /* 0x0000381410007986 */ /* 0x0001e2000c10190e */
[----:B------:R-:W-:Y:S05]  /*3560*/  BRA.U UP1, `(.L_x_38) ;  /* 0xfffffff901e87547 */ /* 0x000fea000b83ffff */
[----:B------:R-:W-:-:S05]  /*3570*/  UMOV UR6, UR9 ;  /* 0x0000000900067c82 */ /* 0x000fca0008000000 */
.L_x_37:
[----:B------:R-:W-:-:S09]  /*3580*/  UISETP.NE.AND UP1, UPT, UR23, URZ, UPT ;  /* 0x000000ff1700728c */ /* 0x000fd2000bf25270 */
[----:B------:R-:W-:Y:S05]  /*3590*/  BRA.U !UP1, `(.L_x_26) ;  /* 0x00000005095c7547 */ /* 0x000fea000b800000 */
[----:B------:R-:W-:Y:S02]  /*35a0*/  UIADD3 UR7, UPT, UPT, UR23, -0x1, URZ ;  /* 0xffffffff17077890 */ /* 0x000fe4000fffe0ff */
[----:B------:R-:W-:Y:S02]  /*35b0*/  UISETP.NE.AND UP2, UPT, UR25, URZ, UPT ;  /* 0x000000ff1900728c */ /* 0x000fe4000bf45270 */
[----:B------:R-:W-:-:S09]  /*35c0*/  UISETP.GE.U32.AND UP1, UPT, UR7, 0x7, UPT ;  /* 0x000000070700788c */ /* 0x000fd2000bf26070 */
[----:B------:R-:W-:Y:S05]  /*35d0*/  BRA.U !UP1, `(.L_x_39) ;  /* 0x0000000109947547 */ /* 0x000fea000b800000 */
[----:B0-----:R-:W0:Y:S01]  /*35e0*/  LDC.64 R16, c[0x0][0x3c8] ;  /* 0x0000f200ff107b82 */ /* 0x001e220000000a00 */
[----:B------:R-:W-:-:S05]  /*35f0*/  IADD3 R19, PT, PT, R11, UR6, RZ ;  /* 0x000000060b137c10 */ /* 0x000fca000fffe0ff */
[----:B0-----:R-:W-:-:S05]  /*3600*/  IMAD.WIDE R16, R19, 0x4, R16 ;  /* 0x0000000413107825 */ /* 0x001fca00078e0210 */
[----:B------:R-:W2:Y:S01]  /*3610*/  LDG.E R21, desc[UR14][R16.64] ;  /* 0x0000000e10157981 */ /* 0x000ea2000c1e1900 */
[----:B------:R-:W-:-:S03]  /*3620*/  FMUL R19, RZ, R18 ;  /* 0x00000012ff137220 */ /* 0x000fc60000400000 */
[----:B------:R-:W3:Y:S04]  /*3630*/  LDG.E R25, desc[UR14][R16.64+0x4] ;  /* 0x0000040e10197981 */ /* 0x000ee8000c1e1900 */
[----:B------:R-:W4:Y:S04]  /*3640*/  LDG.E R20, desc[UR14][R16.64+0x8] ;  /* 0x0000080e10147981 */ /* 0x000f28000c1e1900 */
[----:B------:R-:W5:Y:S04]  /*3650*/  LDG.E R24, desc[UR14][R16.64+0x10] ;  /* 0x0000100e10187981 */ /* 0x000f68000c1e1900 */
[----:B------:R-:W5:Y:S04]  /*3660*/  LDG.E R22, desc[UR14][R16.64+0x14] ;  /* 0x0000140e10167981 */ /* 0x000f68000c1e1900 */
[----:B------:R-:W5:Y:S04]  /*3670*/  LDG.E R26, desc[UR14][R16.64+0x18] ;  /* 0x0000180e101a7981 */ /* 0x000f68000c1e1900 */
[----:B------:R-:W5:Y:S01]  /*3680*/  LDG.E R28, desc[UR14][R16.64+0x1c] ;  /* 0x00001c0e101c7981 */ /* 0x000f62000c1e1900 */
[----:B--2---:R-:W-:-:S04]  /*3690*/  FFMA R21, R8, R21, R19 ;  /* 0x0000001508157223 */ /* 0x004fc80000000013 */
[----:B------:R-:W-:Y:S02]  /*36a0*/  FMUL R23, R21, R10 ;  /* 0x0000000a15177220 */ /* 0x000fe40000400000 */
[----:B------:R-:W2:Y:S01]  /*36b0*/  LDG.E R21, desc[UR14][R16.64+0xc] ;  /* 0x00000c0e10157981 */ /* 0x000ea2000c1e1900 */
[C-C-:B---3--:R-:W-:Y:S01]  /*36c0*/  FFMA R25, R8.reuse, R25, R19.reuse ;  /* 0x0000001908197223 */ /* 0x148fe20000000013 */
[C-C-:B----4-:R-:W-:Y:S02]  /*36d0*/  FFMA R27, R8.reuse, R20, R19.reuse ;  /* 0x00000014081b7223 */ /* 0x150fe40000000013 */
[----:B------:R0:W-:Y:S01]  /*36e0*/  STG.E desc[UR14][R16.64], R23 ;  /* 0x0000001710007986 */ /* 0x0001e2000c10190e */
[-C--:B------:R-:W-:Y:S01]  /*36f0*/  FMUL R25, R25, R10.reuse ;  /* 0x0000000a19197220 */ /* 0x080fe20000400000 */
[----:B------:R-:W-:Y:S01]  /*3700*/  FMUL R27, R27, R10 ;  /* 0x0000000a1b1b7220 */ /* 0x000fe20000400000 */
[----:B-----5:R-:W-:-:S03]  /*3710*/  FFMA R29, R8, R22, R19 ;  /* 0x00000016081d7223 */ /* 0x020fc60000000013 */
[----:B------:R1:W-:Y:S01]  /*3720*/  STG.E desc[UR14][R16.64+0x4], R25 ;  /* 0x0000041910007986 */ /* 0x0003e2000c10190e */
[C-C-:B------:R-:W-:Y:S01]  /*3730*/  FFMA R26, R8.reuse, R26, R19.reuse ;  /* 0x0000001a081a7223 */ /* 0x140fe20000000013 */
[C-C-:B0-----:R-:W-:Y:S01]  /*3740*/  FFMA R23, R8.reuse, R24, R19.reuse ;  /* 0x0000001808177223 */ /* 0x141fe20000000013 */
[--C-:B------:R-:W-:Y:S01]  /*3750*/  FFMA R28, R8, R28, R19.reuse ;  /* 0x0000001c081c7223 */ /* 0x100fe20000000013 */
[-C--:B------:R-:W-:Y:S02]  /*3760*/  FMUL R29, R29, R10.reuse ;  /* 0x0000000a1d1d7220 */ /* 0x080fe40000400000 */
[-C--:B------:R-:W-:Y:S01]  /*3770*/  FMUL R23, R23, R10.reuse ;  /* 0x0000000a17177220 */ /* 0x080fe20000400000 */
[-C--:B-1----:R-:W-:Y:S01]  /*3780*/  FMUL R25, R28, R10.reuse ;  /* 0x0000000a1c197220 */ /* 0x082fe20000400000 */
[----:B------:R1:W-:Y:S04]  /*3790*/  STG.E desc[UR14][R16.64+0x8], R27 ;  /* 0x0000081b10007986 */ /* 0x0003e8000c10190e */
[----:B------:R1:W-:Y:S04]  /*37a0*/  STG.E desc[UR14][R16.64+0x10], R23 ;  /* 0x0000101710007986 */ /* 0x0003e8000c10190e */
[----:B------:R1:W-:Y:S04]  /*37b0*/  STG.E desc[UR14][R16.64+0x14], R29 ;  /* 0x0000141d10007986 */ /* 0x0003e8000c10190e */
[----:B------:R1:W-:Y:S01]  /*37c0*/  STG.E desc[UR14][R16.64+0x1c], R25 ;  /* 0x00001c1910007986 */ /* 0x0003e2000c10190e */
[----:B------:R-:W-:Y:S01]  /*37d0*/  UIADD3 UR6, UPT, UPT, UR6, 0x8, URZ ;  /* 0x0000000806067890 */ /* 0x000fe2000fffe0ff */
[----:B--2---:R-:W-:Y:S01]  /*37e0*/  FFMA R21, R8, R21, R19 ;  /* 0x0000001508157223 */ /* 0x004fe20000000013 */
[----:B------:R-:W-:-:S03]  /*37f0*/  FMUL R19, R26, R10 ;  /* 0x0000000a1a137220 */ /* 0x000fc60000400000 */
[----:B------:R-:W-:Y:S02]  /*3800*/  FMUL R21, R21, R10 ;  /* 0x0000000a15157220 */ /* 0x000fe40000400000 */
[----:B------:R1:W-:Y:S04]  /*3810*/  STG.E desc[UR14][R16.64+0x18], R19 ;  /* 0x0000181310007986 */ /* 0x0003e8000c10190e */
[----:B------:R1:W-:Y:S02]  /*3820*/  STG.E desc[UR14][R16.64+0xc], R21 ;  /* 0x00000c1510007986 */ /* 0x0003e4000c10190e */
.L_x_39:
[----:B------:R-:W-:Y:S05]  /*3830*/  BRA.U !UP2, `(.L_x_26) ;  /* 0x000000010ab47547 */ /* 0x000fea000b800000 */
[----:B------:R-:W-:Y:S02]  /*3840*/  UISETP.GE.U32.AND UP1, UPT, UR27, 0x3, UPT ;  /* 0x000000031b00788c */ /* 0x000fe4000bf26070 */
[----:B------:R-:W-:-:S07]  /*3850*/  UISETP.NE.AND UP2, UPT, UR24, URZ, UPT ;  /* 0x000000ff1800728c */ /* 0x000fce000bf45270 */
[----:B------:R-:W-:Y:S05]  /*3860*/  BRA.U !UP1, `(.L_x_40) ;  /* 0x0000000109547547 */ /* 0x000fea000b800000 */
[----:B01----:R-:W0:Y:S01]  /*3870*/  LDC.64 R16, c[0x0][0x3c8] ;  /* 0x0000f200ff107b82 */ /* 0x003e220000000a00 */
[----:B------:R-:W-:-:S05]  /*3880*/  IADD3 R19, PT, PT, R11, UR6, RZ ;  /* 0x000000060b137c10 */ /* 0x000fca000fffe0ff */
[----:B0-----:R-:W-:-:S05]  /*3890*/  IMAD.WIDE R16, R19, 0x4, R16 ;  /* 0x0000000413107825 */ /* 0x001fca00078e0210 */
[----:B------:R-:W2:Y:S04]  /*38a0*/  LDG.E R19, desc[UR14][R16.64] ;  /* 0x0000000e10137981 */ /* 0x000ea8000c1e1900 */
[----:B------:R-:W3:Y:S04]  /*38b0*/  LDG.E R21, desc[UR14][R16.64+0x4] ;  /* 0x0000040e10157981 */ /* 0x000ee8000c1e1900 */
[----:B------:R-:W4:Y:S04]  /*38c0*/  LDG.E R23, desc[UR14][R16.64+0x8] ;  /* 0x0000080e10177981 */ /* 0x000f28000c1e1900 */
[----:B------:R-:W5:Y:S01]  /*38d0*/  LDG.E R25, desc[UR14][R16.64+0xc] ;  /* 0x00000c0e10197981 */ /* 0x000f62000c1e1900 */
[----:B------:R-:W-:Y:S01]  /*38e0*/  FMUL R20, RZ, R18 ;  /* 0x00000012ff147220 */ /* 0x000fe20000400000 */
[----:B------:R-:W-:-:S03]  /*38f0*/  UIADD3 UR6, UPT, UPT, UR6, 0x4, URZ ;  /* 0x0000000406067890 */ /* 0x000fc6000fffe0ff */
[C-C-:B--2---:R-:W-:Y:S01]  /*3900*/  FFMA R19, R8.reuse, R19, R20.reuse ;  /* 0x0000001308137223 */ /* 0x144fe20000000014 */
[----:B---3--:R-:W-:-:S03]  /*3910*/  FFMA R21, R8, R21, R20 ;  /* 0x0000001508157223 */ /* 0x008fc60000000014 */
[-C--:B------:R-:W-:Y:S01]  /*3920*/  FMUL R19, R19, R10.reuse ;  /* 0x0000000a13137220 */ /* 0x080fe20000400000 */
[----:B----4-:R-:W-:Y:S01]  /*3930*/  FFMA R23, R8, R23, R20 ;  /* 0x0000001708177223 */ /* 0x010fe20000000014 */
[----:B------:R-:W-:-:S03]  /*3940*/  FMUL R21, R21, R10 ;  /* 0x0000000a15157220 */ /* 0x000fc60000400000 */
[----:B------:R2:W-:Y:S01]  /*3950*/  STG.E desc[UR14][R16.64], R19 ;  /* 0x0000001310007986 */ /* 0x0005e2000c10190e */
[----:B-----5:R-:W-:Y:S01]  /*3960*/  FFMA R25, R8, R25, R20 ;  /* 0x0000001908197223 */ /* 0x020fe20000000014 */
[-C--:B------:R-:W-:Y:S02]  /*3970*/  FMUL R23, R23, R10.reuse ;  /* 0x0000000a17177220 */ /* 0x080fe40000400000 */
[----:B------:R2:W-:Y:S01]  /*3980*/  STG.E desc[UR14][R16.64+0x4], R21 ;  /* 0x0000041510007986 */ /* 0x0005e2000c10190e */
[----:B------:R-:W-:-:S03]  /*3990*/  FMUL R25, R25, R10 ;  /* 0x0000000a19197220 */ /* 0x000fc60000400000 */
[----:B------:R2:W-:Y:S04]  /*39a0*/  STG.E desc[UR14][R16.64+0x8], R23 ;  /* 0x0000081710007986 */ /* 0x0005e8000c10190e */
[----:B------:R2:W-:Y:S02]  /*39b0*/  STG.E desc[UR14][R16.64+0xc], R25 ;  /* 0x00000c1910007986 */ /* 0x0005e4000c10190e */
.L_x_40:
[----:B------:R-:W-:Y:S05]  /*39c0*/  BRA.U !UP2, `(.L_x_26) ;  /* 0x000000010a507547 */ /* 0x000fea000b800000 */
[----:B012---:R-:W0:Y:S01]  /*39d0*/  LDC.64 R16, c[0x0][0x3c8] ;  /* 0x0000f200ff107b82 */ /* 0x007e220000000a00 */
[----:B------:R-:W-:-:S05]  /*39e0*/  IADD3 R11, PT, PT, R11, UR6, RZ ;  /* 0x000000060b0b7c10 */ /* 0x000fca000fffe0ff */
[----:B0-----:R-:W-:-:S05]  /*39f0*/  IMAD.WIDE R16, R11, 0x4, R16 ;  /* 0x000000040b107825 */ /* 0x001fca00078e0210 */
[----:B------:R-:W2:Y:S01]  /*3a00*/  LDG.E R11, desc[UR14][R16.64] ;  /* 0x0000000e100b7981 */ /* 0x000ea2000c1e1900 */
[----:B------:R-:W-:Y:S01]  /*3a10*/  FMUL R19, RZ, R18 ;  /* 0x00000012ff137220 */ /* 0x000fe20000400000 */
[----:B------:R-:W-:-:S03]  /*3a20*/  UISETP.NE.AND UP1, UPT, UR24, 0x1, UPT ;  /* 0x000000011800788c */ /* 0x000fc6000bf25270 */
[----:B--2---:R-:W-:-:S04]  /*3a30*/  FFMA R11, R8, R11, R19 ;  /* 0x0000000b080b7223 */ /* 0x004fc80000000013 */
[----:B------:R-:W-:-:S05]  /*3a40*/  FMUL R11, R11, R10 ;  /* 0x0000000a0b0b7220 */ /* 0x000fca0000400000 */
[----:B------:R3:W-:Y:S01]  /*3a50*/  STG.E desc[UR14][R16.64], R11 ;  /* 0x0000000b10007986 */ /* 0x0007e2000c10190e */
[----:B------:R-:W-:Y:S05]  /*3a60*/  BRA.U !UP1, `(.L_x_26) ;  /* 0x0000000109287547 */ /* 0x000fea000b800000 */
[----:B---3--:R-:W2:Y:S01]  /*3a70*/  LDG.E R11, desc[UR14][R16.64+0x4] ;  /* 0x0000040e100b7981 */ /* 0x008ea2000c1e1900 */
[----:B------:R-:W-:Y:S01]  /*3a80*/  UISETP.NE.AND UP1, UPT, UR24, 0x2, UPT ;  /* 0x000000021800788c */ /* 0x000fe2000bf25270 */
[----:B--2---:R-:W-:-:S04]  /*3a90*/  FFMA R11, R8, R11, R19 ;  /* 0x0000000b080b7223 */ /* 0x004fc80000000013 */
[----:B------:R-:W-:-:S05]  /*3aa0*/  FMUL R11, R11, R10 ;  /* 0x0000000a0b0b7220 */ /* 0x000fca0000400000 */
[----:B------:R4:W-:Y:S01]  /*3ab0*/  STG.E desc[UR14][R16.64+0x4], R11 ;  /* 0x0000040b10007986 */ /* 0x0009e2000c10190e */
[----:B------:R-:W-:Y:S05]  /*3ac0*/  BRA.U !UP1, `(.L_x_26) ;  /* 0x0000000109107547 */ /* 0x000fea000b800000 */
[----:B----4-:R-:W2:Y:S02]  /*3ad0*/  LDG.E R11, desc[UR14][R16.64+0x8] ;  /* 0x0000080e100b7981 */ /* 0x010ea4000c1e1900 */
[----:B--2---:R-:W-:-:S04]  /*3ae0*/  FFMA R11, R8, R11, R19 ;  /* 0x0000000b080b7223 */ /* 0x004fc80000000013 */
[----:B------:R-:W-:-:S05]  /*3af0*/  FMUL R11, R11, R10 ;  /* 0x0000000a0b0b7220 */ /* 0x000fca0000400000 */
[----:B------:R0:W-:Y:S02]  /*3b00*/  STG.E desc[UR14][R16.64+0x8], R11 ;  /* 0x0000080b10007986 */ /* 0x0001e4000c10190e */
.L_x_26:
[----:B------:R-:W5:Y:S01]  /*3b10*/  LDCU UR6, c[0x0][0x3a4] ;  /* 0x00007480ff0677ac */ /* 0x000f620008000800 */
[----:B------:R0:W-:Y:S01]  /*3b20*/  STG.E desc[UR14][R12.64], R7 ;  /* 0x000000070c007986 */ /* 0x0001e2000c10190e */
[----:B------:R-:W-:-:S03]  /*3b30*/  UIADD3 UR5, UPT, UPT, UR5, 0x1, URZ ;  /* 0x0000000105057890 */ /* 0x000fc6000fffe0ff */
[----:B------:R0:W-:Y:S01]  /*3b40*/  STG.E desc[UR14][R14.64], R9 ;  /* 0x000000090e007986 */ /* 0x0001e2000c10190e */
[----:B-----5:R-:W-:-:S09]  /*3b50*/  UISETP.NE.AND UP1, UPT, UR5, UR6, UPT ;  /* 0x000000060500728c */ /* 0x020fd2000bf25270 */
[----:B0-----:R-:W-:Y:S05]  /*3b60*/  BRA.U UP1, `(.L_x_41) ;  /* 0xffffffd101087547 */ /* 0x001fea000b83ffff */
.L_x_4:
[----:B------:R-:W5:Y:S01]  /*3b70*/  LDCU UR5, c[0x0][0x3a0] ;  /* 0x00007400ff0577ac */ /* 0x000f620008000800 */
[----:B------:R-:W-:-:S04]  /*3b80*/  UIADD3 UR4, UPT, UPT, UR4, 0x1, URZ ;  /* 0x0000000104047890 */ /* 0x000fc8000fffe0ff */
[----:B-----5:R-:W-:Y:S01]  /*3b90*/  UISETP.NE.AND UP0, UPT, UR4, UR5, UPT ;  /* 0x000000050400728c */ /* 0x020fe2000bf05270 */
[----:B------:R-:W-:Y:S08]  /*3ba0*/  BAR.SYNC.DEFER_BLOCKING 0x0 ;  /* 0x0000000000007b1d */ /* 0x000ff00000010000 */
[----:B------:R-:W-:Y:S05]  /*3bb0*/  BRA.U UP0, `(.L_x_42) ;  /* 0xffffffc500d47547 */ /* 0x000fea000b83ffff */
[----:B------:R-:W-:Y:S05]  /*3bc0*/  EXIT ;  /* 0x000000000000794d */ /* 0x000fea0003800000 */
        .weak           $__internal_0_$__cuda_sm20_rcp_rn_f32_slowpath
        .type           $__internal_0_$__cuda_sm20_rcp_rn_f32_slowpath,@function
        .size           $__internal_0_$__cuda_sm20_rcp_rn_f32_slowpath,(.L_x_48 - $__internal_0_$__cuda_sm20_rcp_rn_f32_slowpath)
$__internal_0_$__cuda_sm20_rcp_rn_f32_slowpath:
[----:B------:R-:W-:Y:S01]  /*3bd0*/  SHF.L.U32 R11, R17, 0x1, RZ ;  /* 0x00000001110b7819 */ /* 0x000fe200000006ff */
[----:B------:R-:W-:Y:S01]  /*3be0*/  BSSY.RECONVERGENT B1, `(.L_x_43) ;  /* 0x0000031000017945 */ /* 0x000fe20003800200 */
[----:B------:R-:W-:Y:S02]  /*3bf0*/  MOV R10, R17 ;  /* 0x00000011000a7202 */ /* 0x000fe40000000f00 */
[----:B------:R-:W-:-:S04]  /*3c00*/  SHF.R.U32.HI R11, RZ, 0x18, R11 ;  /* 0x00000018ff0b7819 */ /* 0x000fc8000001160b */
[----:B------:R-:W-:-:S13]  /*3c10*/  ISETP.NE.U32.AND P0, PT, R11, RZ, PT ;  /* 0x000000ff0b00720c */ /* 0x000fda0003f05070 */
[----:B------:R-:W-:Y:S05]  /*3c20*/  @P0 BRA `(.L_x_44) ;  /* 0x0000000000280947 */ /* 0x000fea0003800000 */
[----:B------:R-:W-:-:S04]  /*3c30*/  SHF.L.U32 R11, R10, 0x1, RZ ;  /* 0x000000010a0b7819 */ /* 0x000fc800000006ff */
[----:B------:R-:W-:-:S13]  /*3c40*/  ISETP.NE.AND P0, PT, R11, RZ, PT ;  /* 0x000000ff0b00720c */ /* 0x000fda0003f05270 */
[----:B------:R-:W-:Y:S01]  /*3c50*/  @P0 FFMA R19, R10, 1.84467440737095516160e+19, RZ ;  /* 0x5f8000000a130823 */ /* 0x000fe200000000ff */
[----:B------:R-:W-:Y:S08]  /*3c60*/  @!P0 MUFU.RCP R17, R10 ;  /* 0x0000000a00118308 */ /* 0x000ff00000001000 */
[----:B------:R-:W0:Y:S02]  /*3c70*/  @P0 MUFU.RCP R20, R19 ;  /* 0x0000001300140308 */ /* 0x000e240000001000 */
[----:B0-----:R-:W-:-:S04]  /*3c80*/  @P0 FFMA R11, R19, R20, -1 ;  /* 0xbf800000130b0423 */ /* 0x001fc80000000014 */
[----:B------:R-:W-:-:S04]  /*3c90*/  @P0 FADD.FTZ R11, -R11, -RZ ;  /* 0x800000ff0b0b0221 */ /* 0x000fc80000010100 */
[----:B------:R-:W-:-:S04]  /*3ca0*/  @P0 FFMA R11, R20, R11, R20 ;  /* 0x0000000b140b0223 */ /* 0x000fc80000000014 */
[----:B------:R-:W-:Y:S01]  /*3cb0*/  @P0 FFMA R17, R11, 1.84467440737095516160e+19, RZ ;  /* 0x5f8000000b110823 */ /* 0x000fe200000000ff */
[----:B------:R-:W-:Y:S06]  /*3cc0*/  BRA `(.L_x_45) ;  /* 0x0000000000887947 */ /* 0x000fec0003800000 */
.L_x_44:
[----:B------:R-:W-:-:S04]  /*3cd0*/  IADD3 R17, PT, PT, R11, -0xfd, RZ ;  /* 0xffffff030b117810 */ /* 0x000fc80007ffe0ff */
[----:B------:R-:W-:-:S13]  /*3ce0*/  ISETP.GT.U32.AND P0, PT, R17, 0x1, PT ;  /* 0x000000011100780c */ /* 0x000fda0003f04070 */
[----:B------:R-:W-:Y:S05]  /*3cf0*/  @P0 BRA `(.L_x_46) ;  /* 0x0000000000780947 */ /* 0x000fea0003800000 */
[----:B------:R-:W-:Y:S01]  /*3d00*/  LOP3.LUT R19, R10, 0x7fffff, RZ, 0xc0, !PT ;  /* 0x007fffff0a137812 */ /* 0x000fe200078ec0ff */
[----:B------:R-:W-:Y:S01]  /*3d10*/  HFMA2 R24, -RZ, RZ, 0, 1.78813934326171875e-07 ;  /* 0x00000003ff187431 */ /* 0x000fe200000001ff */
[----:B------:R-:W-:Y:S02]  /*3d20*/  IADD3 R11, PT, PT, R11, -0xfc, RZ ;  /* 0xffffff040b0b7810 */ /* 0x000fe40007ffe0ff */
[----:B------:R-:W-:-:S04]  /*3d30*/  LOP3.LUT R19, R19, 0x3f800000, RZ, 0xfc, !PT ;  /* 0x3f80000013137812 */ /* 0x000fc800078efcff */
[----:B------:R-:W0:Y:S01]  /*3d40*/  MUFU.RCP R20, R19 ;  /* 0x0000001300147308 */ /* 0x000e220000001000 */
[----:B------:R-:W-:Y:S01]  /*3d50*/  SHF.L.U32 R23, R24, R17, RZ ;  /* 0x0000001118177219 */ /* 0x000fe200000006ff */
[----:B0-----:R-:W-:-:S04]  /*3d60*/  FFMA R21, R19, R20, -1 ;  /* 0xbf80000013157423 */ /* 0x001fc80000000014 */
[----:B------:R-:W-:-:S04]  /*3d70*/  FADD.FTZ R21, -R21, -RZ ;  /* 0x800000ff15157221 */ /* 0x000fc80000010100 */
[CCC-:B------:R-:W-:Y:S01]  /*3d80*/  FFMA.RM R22, R20.reuse, R21.reuse, R20.reuse ;  /* 0x0000001514167223 */ /* 0x1c0fe20000004014 */
[----:B------:R-:W-:-:S04]  /*3d90*/  FFMA.RP R21, R20, R21, R20 ;  /* 0x0000001514157223 */ /* 0x000fc80000008014 */
[C---:B------:R-:W-:Y:S02]  /*3da0*/  LOP3.LUT R20, R22.reuse, 0x7fffff, RZ, 0xc0, !PT ;  /* 0x007fffff16147812 */ /* 0x040fe400078ec0ff */
[----:B------:R-:W-:Y:S02]  /*3db0*/  FSETP.NEU.FTZ.AND P0, PT, R22, R21, PT ;  /* 0x000000151600720b */ /* 0x000fe40003f1d000 */
[----:B------:R-:W-:Y:S02]  /*3dc0*/  LOP3.LUT R20, R20, 0x800000, RZ, 0xfc, !PT ;  /* 0x0080000014147812 */ /* 0x000fe400078efcff */
[----:B------:R-:W-:Y:S02]  /*3dd0*/  SEL R21, RZ, 0xffffffff, !P0 ;  /* 0xffffffffff157807 */ /* 0x000fe40004000000 */
[----:B------:R-:W-:Y:S02]  /*3de0*/  LOP3.LUT R22, R23, R20, RZ, 0xc0, !PT ;  /* 0x0000001417167212 */ /* 0x000fe400078ec0ff */
[----:B------:R-:W-:-:S02]  /*3df0*/  IADD3 R21, PT, PT, -R21, RZ, RZ ;  /* 0x000000ff15157210 */ /* 0x000fc40007ffe1ff */
[-C--:B------:R-:W-:Y:S02]  /*3e00*/  SHF.R.U32.HI R22, RZ, R17.reuse, R22 ;  /* 0x00000011ff167219 */ /* 0x080fe40000011616 */
[--C-:B------:R-:W-:Y:S02]  /*3e10*/  LOP3.LUT P1, RZ, R21, R17, R20.reuse, 0xf8, !PT ;  /* 0x0000001115ff7212 */ /* 0x100fe4000782f814 */
[C---:B------:R-:W-:Y:S02]  /*3e20*/  LOP3.LUT P0, RZ, R22.reuse, 0x1, RZ, 0xc0, !PT ;  /* 0x0000000116ff7812 */ /* 0x040fe4000780c0ff */
[----:B------:R-:W-:Y:S02]  /*3e30*/  LOP3.LUT P2, RZ, R22, 0x2, RZ, 0xc0, !PT ;  /* 0x0000000216ff7812 */ /* 0x000fe4000784c0ff */
[----:B------:R-:W-:Y:S02]  /*3e40*/  SHF.R.U32.HI R11, RZ, R11, R20 ;  /* 0x0000000bff0b7219 */ /* 0x000fe40000011614 */
[----:B------:R-:W-:-:S02]  /*3e50*/  PLOP3.LUT P0, PT, P0, P1, P2, 0xe0, 0x0 ;  /* 0x000000000000781c */ /* 0x000fc40000703c20 */
[----:B------:R-:W-:Y:S02]  /*3e60*/  LOP3.LUT P1, RZ, R10, 0x7fffff, RZ, 0xc0, !PT ;  /* 0x007fffff0aff7812 */ /* 0x000fe4000782c0ff */
[----:B------:R-:W-:-:S04]  /*3e70*/  SEL R17, RZ, 0x1, !P0 ;  /* 0x00000001ff117807 */ /* 0x000fc80004000000 */
[----:B------:R-:W-:-:S04]  /*3e80*/  IADD3 R17, PT, PT, -R17, RZ, RZ ;  /* 0x000000ff11117210 */ /* 0x000fc80007ffe1ff */
[----:B------:R-:W-:-:S13]  /*3e90*/  ISETP.GE.AND P0, PT, R17, RZ, PT ;  /* 0x000000ff1100720c */ /* 0x000fda0003f06270 */
[----:B------:R-:W-:-:S04]  /*3ea0*/  @!P0 IADD3 R11, PT, PT, R11, 0x1, RZ ;  /* 0x000000010b0b8810 */ /* 0x000fc80007ffe0ff */
[----:B------:R-:W-:-:S04]  /*3eb0*/  @!P1 SHF.L.U32 R11, R11, 0x1, RZ ;  /* 0x000000010b0b9819 */ /* 0x000fc800000006ff */
[----:B------:R-:W-:Y:S01]  /*3ec0*/  LOP3.LUT R17, R11, 0x80000000, R10, 0xf8, !PT ;  /* 0x800000000b117812 */ /* 0x000fe200078ef80a */
[----:B------:R-:W-:Y:S06]  /*3ed0*/  BRA `(.L_x_45) ;  /* 0x0000000000047947 */ /* 0x000fec0003800000 */
.L_x_46:
[----:B------:R0:W1:Y:S02]  /*3ee0*/  MUFU.RCP R17, R10 ;  /* 0x0000000a00117308 */ /* 0x0000640000001000 */
.L_x_45:
[----:B------:R-:W-:Y:S05]  /*3ef0*/  BSYNC.RECONVERGENT B1 ;  /* 0x0000000000017941 */ /* 0x000fea0003800200 */
.L_x_43:
[----:B------:R-:W-:-:S04]  /*3f00*/  MOV R19, 0x0 ;  /* 0x0000000000137802 */ /* 0x000fc80000000f00 */
[----:B01----:R-:W-:Y:S05]  /*3f10*/  RET.REL.NODEC R18 `(_Z14forward_kernelPKfS0_S0_iiiiiifPfS1_S1_) ;  /* 0xffffffc012387950 */ /* 0x003fea0003c3ffff */
.L_x_47:
[----:B------:R-:W-:-:S00]  /*3f20*/  BRA `(.L_x_47) ;  /* 0xfffffffc00fc7947 */ /* 0x000fc0000383ffff */
[----:B------:R-:W-:-:S00]  /*3f30*/  NOP ;  /* 0x0000000000007918 */ /* 0x000fc00000000000 */
        /* <DEDUP_REMOVED lines=12> */
.L_x_48:


//--------------------- .nv.shared._Z14forward_kernelPKfS0_S0_iiiiiifPfS1_S1_ --------------------------
	.section	.nv.shared._Z14forward_kernelPKfS0_S0_iiiiiifPfS1_S1_,"aw",@nobits
	.sectionflags	@""
	.align	16
	.zero		1024


//--------------------- .nv.shared.reserved.0     --------------------------
	.section	.nv.shared.reserved.0,"aw",@nobits
	.weak		__nv_reservedSMEM_offset_0_alias
	.size		__nv_reservedSMEM_offset_0_alias, 0, 64
	.other		__nv_reservedSMEM_offset_0_alias,@"STO_CUDA_RESERVED_SHARED STV_DEFAULT"
__nv_reservedSMEM_offset_0_alias:
	.zero		0
	.zero		64


//--------------------- .nv.constant0._Z14forward_kernelPKfS0_S0_iiiiiifPfS1_S1_ --------------------------
	.section	.nv.constant0._Z14forward_kernelPKfS0_S0_iiiiiifPfS1_S1_,"a",@progbits
	.sectionflags	@""
	.align	4
.nv.constant0._Z14forward_kernelPKfS0_S0_iiiiiifPfS1_S1_:
	.zero		976


//--------------------- SYMBOLS --------------------------

	.type		.nv.reservedSmem.offset0,@object
	.size		.nv.reservedSmem.offset0,0x4
	.type		.nv.reservedSmem.cap,@object
	.size		.nv.reservedSmem.cap,0x4
